//
// Generated by NVIDIA NVVM Compiler
//
// Compiler Build ID: CL-36424714
// Cuda compilation tools, release 13.0, V13.0.88
// Based on NVVM 20.0.0
//

.version 9.0
.target sm_100
.address_size 64

	// .globl	_Z6rowSumPiS_S_S_PdS0_S_S0_
// _ZZ10errorCheckPiS_PdS0_S_S0_E9sharedMem has been demoted

.visible .entry _Z6rowSumPiS_S_S_PdS0_S_S0_(
	.param .u64 .ptr .align 1 _Z6rowSumPiS_S_S_PdS0_S_S0__param_0,
	.param .u64 .ptr .align 1 _Z6rowSumPiS_S_S_PdS0_S_S0__param_1,
	.param .u64 .ptr .align 1 _Z6rowSumPiS_S_S_PdS0_S_S0__param_2,
	.param .u64 .ptr .align 1 _Z6rowSumPiS_S_S_PdS0_S_S0__param_3,
	.param .u64 .ptr .align 1 _Z6rowSumPiS_S_S_PdS0_S_S0__param_4,
	.param .u64 .ptr .align 1 _Z6rowSumPiS_S_S_PdS0_S_S0__param_5,
	.param .u64 .ptr .align 1 _Z6rowSumPiS_S_S_PdS0_S_S0__param_6,
	.param .u64 .ptr .align 1 _Z6rowSumPiS_S_S_PdS0_S_S0__param_7
)
{
	.reg .pred 	%p<14>;
	.reg .b32 	%r<70>;
	.reg .b64 	%rd<86>;
	.reg .b64 	%fd<86>;

	ld.param.u64 	%rd10, [_Z6rowSumPiS_S_S_PdS0_S_S0__param_0];
	ld.param.u64 	%rd8, [_Z6rowSumPiS_S_S_PdS0_S_S0__param_1];
	ld.param.u64 	%rd9, [_Z6rowSumPiS_S_S_PdS0_S_S0__param_4];
	ld.param.u64 	%rd11, [_Z6rowSumPiS_S_S_PdS0_S_S0__param_5];
	ld.param.u64 	%rd12, [_Z6rowSumPiS_S_S_PdS0_S_S0__param_6];
	cvta.to.global.u64 	%rd1, %rd11;
	cvta.to.global.u64 	%rd2, %rd10;
	cvta.to.global.u64 	%rd3, %rd12;
	mov.u32 	%r24, %ntid.x;
	mov.u32 	%r25, %ctaid.x;
	mov.u32 	%r26, %tid.x;
	mad.lo.s32 	%r63, %r24, %r25, %r26;
	ld.global.u32 	%r69, [%rd3];
	add.s32 	%r27, %r69, -1;
	setp.ge.s32 	%p1, %r63, %r27;
	@%p1 bra 	$L__BB0_19;
	add.s64 	%rd4, %rd2, 32;
	cvta.to.global.u64 	%rd5, %rd8;
	cvta.to.global.u64 	%rd6, %rd9;
$L__BB0_2:
	mul.wide.s32 	%rd13, %r63, 4;
	add.s64 	%rd14, %rd5, %rd13;
	ld.global.u32 	%r66, [%rd14];
	ld.global.u32 	%r6, [%rd14+4];
	setp.ge.s32 	%p2, %r66, %r6;
	mov.f64 	%fd85, 0d0000000000000000;
	@%p2 bra 	$L__BB0_16;
	sub.s32 	%r7, %r6, %r66;
	and.b32  	%r8, %r7, 15;
	sub.s32 	%r28, %r66, %r6;
	setp.gt.u32 	%p3, %r28, -16;
	mov.f64 	%fd85, 0d0000000000000000;
	@%p3 bra 	$L__BB0_6;
	and.b32  	%r29, %r7, -16;
	neg.s32 	%r64, %r29;
	mov.f64 	%fd85, 0d0000000000000000;
$L__BB0_5:
	.pragma "nounroll";
	mul.wide.s32 	%rd15, %r66, 4;
	add.s64 	%rd16, %rd4, %rd15;
	ld.global.u32 	%r30, [%rd16+-32];
	mul.wide.s32 	%rd17, %r30, 8;
	add.s64 	%rd18, %rd1, %rd17;
	ld.global.f64 	%fd19, [%rd18];
	add.f64 	%fd20, %fd85, %fd19;
	ld.global.u32 	%r31, [%rd16+-28];
	mul.wide.s32 	%rd19, %r31, 8;
	add.s64 	%rd20, %rd1, %rd19;
	ld.global.f64 	%fd21, [%rd20];
	add.f64 	%fd22, %fd20, %fd21;
	ld.global.u32 	%r32, [%rd16+-24];
	mul.wide.s32 	%rd21, %r32, 8;
	add.s64 	%rd22, %rd1, %rd21;
	ld.global.f64 	%fd23, [%rd22];
	add.f64 	%fd24, %fd22, %fd23;
	ld.global.u32 	%r33, [%rd16+-20];
	mul.wide.s32 	%rd23, %r33, 8;
	add.s64 	%rd24, %rd1, %rd23;
	ld.global.f64 	%fd25, [%rd24];
	add.f64 	%fd26, %fd24, %fd25;
	ld.global.u32 	%r34, [%rd16+-16];
	mul.wide.s32 	%rd25, %r34, 8;
	add.s64 	%rd26, %rd1, %rd25;
	ld.global.f64 	%fd27, [%rd26];
	add.f64 	%fd28, %fd26, %fd27;
	ld.global.u32 	%r35, [%rd16+-12];
	mul.wide.s32 	%rd27, %r35, 8;
	add.s64 	%rd28, %rd1, %rd27;
	ld.global.f64 	%fd29, [%rd28];
	add.f64 	%fd30, %fd28, %fd29;
	ld.global.u32 	%r36, [%rd16+-8];
	mul.wide.s32 	%rd29, %r36, 8;
	add.s64 	%rd30, %rd1, %rd29;
	ld.global.f64 	%fd31, [%rd30];
	add.f64 	%fd32, %fd30, %fd31;
	ld.global.u32 	%r37, [%rd16+-4];
	mul.wide.s32 	%rd31, %r37, 8;
	add.s64 	%rd32, %rd1, %rd31;
	ld.global.f64 	%fd33, [%rd32];
	add.f64 	%fd34, %fd32, %fd33;
	ld.global.u32 	%r38, [%rd16];
	mul.wide.s32 	%rd33, %r38, 8;
	add.s64 	%rd34, %rd1, %rd33;
	ld.global.f64 	%fd35, [%rd34];
	add.f64 	%fd36, %fd34, %fd35;
	ld.global.u32 	%r39, [%rd16+4];
	mul.wide.s32 	%rd35, %r39, 8;
	add.s64 	%rd36, %rd1, %rd35;
	ld.global.f64 	%fd37, [%rd36];
	add.f64 	%fd38, %fd36, %fd37;
	ld.global.u32 	%r40, [%rd16+8];
	mul.wide.s32 	%rd37, %r40, 8;
	add.s64 	%rd38, %rd1, %rd37;
	ld.global.f64 	%fd39, [%rd38];
	add.f64 	%fd40, %fd38, %fd39;
	ld.global.u32 	%r41, [%rd16+12];
	mul.wide.s32 	%rd39, %r41, 8;
	add.s64 	%rd40, %rd1, %rd39;
	ld.global.f64 	%fd41, [%rd40];
	add.f64 	%fd42, %fd40, %fd41;
	ld.global.u32 	%r42, [%rd16+16];
	mul.wide.s32 	%rd41, %r42, 8;
	add.s64 	%rd42, %rd1, %rd41;
	ld.global.f64 	%fd43, [%rd42];
	add.f64 	%fd44, %fd42, %fd43;
	ld.global.u32 	%r43, [%rd16+20];
	mul.wide.s32 	%rd43, %r43, 8;
	add.s64 	%rd44, %rd1, %rd43;
	ld.global.f64 	%fd45, [%rd44];
	add.f64 	%fd46, %fd44, %fd45;
	ld.global.u32 	%r44, [%rd16+24];
	mul.wide.s32 	%rd45, %r44, 8;
	add.s64 	%rd46, %rd1, %rd45;
	ld.global.f64 	%fd47, [%rd46];
	add.f64 	%fd48, %fd46, %fd47;
	ld.global.u32 	%r45, [%rd16+28];
	mul.wide.s32 	%rd47, %r45, 8;
	add.s64 	%rd48, %rd1, %rd47;
	ld.global.f64 	%fd49, [%rd48];
	add.f64 	%fd85, %fd48, %fd49;
	add.s32 	%r66, %r66, 16;
	add.s32 	%r64, %r64, 16;
	setp.ne.s32 	%p4, %r64, 0;
	@%p4 bra 	$L__BB0_5;
$L__BB0_6:
	setp.eq.s32 	%p5, %r8, 0;
	@%p5 bra 	$L__BB0_16;
	and.b32  	%r15, %r7, 7;
	setp.lt.u32 	%p6, %r8, 8;
	@%p6 bra 	$L__BB0_9;
	mul.wide.s32 	%rd49, %r66, 4;
	add.s64 	%rd50, %rd2, %rd49;
	ld.global.u32 	%r46, [%rd50];
	mul.wide.s32 	%rd51, %r46, 8;
	add.s64 	%rd52, %rd1, %rd51;
	ld.global.f64 	%fd51, [%rd52];
	add.f64 	%fd52, %fd85, %fd51;
	ld.global.u32 	%r47, [%rd50+4];
	mul.wide.s32 	%rd53, %r47, 8;
	add.s64 	%rd54, %rd1, %rd53;
	ld.global.f64 	%fd53, [%rd54];
	add.f64 	%fd54, %fd52, %fd53;
	ld.global.u32 	%r48, [%rd50+8];
	mul.wide.s32 	%rd55, %r48, 8;
	add.s64 	%rd56, %rd1, %rd55;
	ld.global.f64 	%fd55, [%rd56];
	add.f64 	%fd56, %fd54, %fd55;
	ld.global.u32 	%r49, [%rd50+12];
	mul.wide.s32 	%rd57, %r49, 8;
	add.s64 	%rd58, %rd1, %rd57;
	ld.global.f64 	%fd57, [%rd58];
	add.f64 	%fd58, %fd56, %fd57;
	ld.global.u32 	%r50, [%rd50+16];
	mul.wide.s32 	%rd59, %r50, 8;
	add.s64 	%rd60, %rd1, %rd59;
	ld.global.f64 	%fd59, [%rd60];
	add.f64 	%fd60, %fd58, %fd59;
	ld.global.u32 	%r51, [%rd50+20];
	mul.wide.s32 	%rd61, %r51, 8;
	add.s64 	%rd62, %rd1, %rd61;
	ld.global.f64 	%fd61, [%rd62];
	add.f64 	%fd62, %fd60, %fd61;
	ld.global.u32 	%r52, [%rd50+24];
	mul.wide.s32 	%rd63, %r52, 8;
	add.s64 	%rd64, %rd1, %rd63;
	ld.global.f64 	%fd63, [%rd64];
	add.f64 	%fd64, %fd62, %fd63;
	ld.global.u32 	%r53, [%rd50+28];
	mul.wide.s32 	%rd65, %r53, 8;
	add.s64 	%rd66, %rd1, %rd65;
	ld.global.f64 	%fd65, [%rd66];
	add.f64 	%fd85, %fd64, %fd65;
	add.s32 	%r66, %r66, 8;
$L__BB0_9:
	setp.eq.s32 	%p7, %r15, 0;
	@%p7 bra 	$L__BB0_16;
	and.b32  	%r18, %r7, 3;
	setp.lt.u32 	%p8, %r15, 4;
	@%p8 bra 	$L__BB0_12;
	mul.wide.s32 	%rd67, %r66, 4;
	add.s64 	%rd68, %rd2, %rd67;
	ld.global.u32 	%r54, [%rd68];
	mul.wide.s32 	%rd69, %r54, 8;
	add.s64 	%rd70, %rd1, %rd69;
	ld.global.f64 	%fd67, [%rd70];
	add.f64 	%fd68, %fd85, %fd67;
	ld.global.u32 	%r55, [%rd68+4];
	mul.wide.s32 	%rd71, %r55, 8;
	add.s64 	%rd72, %rd1, %rd71;
	ld.global.f64 	%fd69, [%rd72];
	add.f64 	%fd70, %fd68, %fd69;
	ld.global.u32 	%r56, [%rd68+8];
	mul.wide.s32 	%rd73, %r56, 8;
	add.s64 	%rd74, %rd1, %rd73;
	ld.global.f64 	%fd71, [%rd74];
	add.f64 	%fd72, %fd70, %fd71;
	ld.global.u32 	%r57, [%rd68+12];
	mul.wide.s32 	%rd75, %r57, 8;
	add.s64 	%rd76, %rd1, %rd75;
	ld.global.f64 	%fd73, [%rd76];
	add.f64 	%fd85, %fd72, %fd73;
	add.s32 	%r66, %r66, 4;
$L__BB0_12:
	setp.eq.s32 	%p9, %r18, 0;
	@%p9 bra 	$L__BB0_16;
	mul.wide.s32 	%rd77, %r66, 4;
	add.s64 	%rd7, %rd2, %rd77;
	ld.global.u32 	%r58, [%rd7];
	mul.wide.s32 	%rd78, %r58, 8;
	add.s64 	%rd79, %rd1, %rd78;
	ld.global.f64 	%fd74, [%rd79];
	add.f64 	%fd85, %fd85, %fd74;
	setp.eq.s32 	%p10, %r18, 1;
	@%p10 bra 	$L__BB0_16;
	ld.global.u32 	%r59, [%rd7+4];
	mul.wide.s32 	%rd80, %r59, 8;
	add.s64 	%rd81, %rd1, %rd80;
	ld.global.f64 	%fd75, [%rd81];
	add.f64 	%fd85, %fd85, %fd75;
	setp.eq.s32 	%p11, %r18, 2;
	@%p11 bra 	$L__BB0_16;
	ld.global.u32 	%r60, [%rd7+8];
	mul.wide.s32 	%rd82, %r60, 8;
	add.s64 	%rd83, %rd1, %rd82;
	ld.global.f64 	%fd76, [%rd83];
	add.f64 	%fd85, %fd85, %fd76;
$L__BB0_16:
	setp.eq.f64 	%p12, %fd85, 0d0000000000000000;
	@%p12 bra 	$L__BB0_18;
	rcp.rn.f64 	%fd77, %fd85;
	mul.wide.s32 	%rd84, %r63, 8;
	add.s64 	%rd85, %rd6, %rd84;
	st.global.f64 	[%rd85], %fd77;
	ld.global.u32 	%r69, [%rd3];
$L__BB0_18:
	add.s32 	%r63, %r63, 32768;
	add.s32 	%r61, %r69, -1;
	setp.lt.s32 	%p13, %r63, %r61;
	@%p13 bra 	$L__BB0_2;
$L__BB0_19:
	ret;

}
	// .globl	_Z6colSumPiS_PdS0_S_
.visible .entry _Z6colSumPiS_PdS0_S_(
	.param .u64 .ptr .align 1 _Z6colSumPiS_PdS0_S__param_0,
	.param .u64 .ptr .align 1 _Z6colSumPiS_PdS0_S__param_1,
	.param .u64 .ptr .align 1 _Z6colSumPiS_PdS0_S__param_2,
	.param .u64 .ptr .align 1 _Z6colSumPiS_PdS0_S__param_3,
	.param .u64 .ptr .align 1 _Z6colSumPiS_PdS0_S__param_4
)
{
	.reg .pred 	%p<14>;
	.reg .b32 	%r<70>;
	.reg .b64 	%rd<86>;
	.reg .b64 	%fd<86>;

	ld.param.u64 	%rd10, [_Z6colSumPiS_PdS0_S__param_0];
	ld.param.u64 	%rd8, [_Z6colSumPiS_PdS0_S__param_1];
	ld.param.u64 	%rd11, [_Z6colSumPiS_PdS0_S__param_2];
	ld.param.u64 	%rd9, [_Z6colSumPiS_PdS0_S__param_3];
	ld.param.u64 	%rd12, [_Z6colSumPiS_PdS0_S__param_4];
	cvta.to.global.u64 	%rd1, %rd11;
	cvta.to.global.u64 	%rd2, %rd10;
	cvta.to.global.u64 	%rd3, %rd12;
	mov.u32 	%r24, %ntid.x;
	mov.u32 	%r25, %ctaid.x;
	mov.u32 	%r26, %tid.x;
	mad.lo.s32 	%r63, %r24, %r25, %r26;
	ld.global.u32 	%r69, [%rd3];
	add.s32 	%r27, %r69, -1;
	setp.ge.s32 	%p1, %r63, %r27;
	@%p1 bra 	$L__BB1_19;
	add.s64 	%rd4, %rd2, 32;
	cvta.to.global.u64 	%rd5, %rd8;
	cvta.to.global.u64 	%rd6, %rd9;
$L__BB1_2:
	mul.wide.s32 	%rd13, %r63, 4;
	add.s64 	%rd14, %rd5, %rd13;
	ld.global.u32 	%r66, [%rd14];
	ld.global.u32 	%r6, [%rd14+4];
	setp.ge.s32 	%p2, %r66, %r6;
	mov.f64 	%fd85, 0d0000000000000000;
	@%p2 bra 	$L__BB1_16;
	sub.s32 	%r7, %r6, %r66;
	and.b32  	%r8, %r7, 15;
	sub.s32 	%r28, %r66, %r6;
	setp.gt.u32 	%p3, %r28, -16;
	mov.f64 	%fd85, 0d0000000000000000;
	@%p3 bra 	$L__BB1_6;
	and.b32  	%r29, %r7, -16;
	neg.s32 	%r64, %r29;
	mov.f64 	%fd85, 0d0000000000000000;
$L__BB1_5:
	.pragma "nounroll";
	mul.wide.s32 	%rd15, %r66, 4;
	add.s64 	%rd16, %rd4, %rd15;
	ld.global.u32 	%r30, [%rd16+-32];
	mul.wide.s32 	%rd17, %r30, 8;
	add.s64 	%rd18, %rd1, %rd17;
	ld.global.f64 	%fd19, [%rd18];
	add.f64 	%fd20, %fd85, %fd19;
	ld.global.u32 	%r31, [%rd16+-28];
	mul.wide.s32 	%rd19, %r31, 8;
	add.s64 	%rd20, %rd1, %rd19;
	ld.global.f64 	%fd21, [%rd20];
	add.f64 	%fd22, %fd20, %fd21;
	ld.global.u32 	%r32, [%rd16+-24];
	mul.wide.s32 	%rd21, %r32, 8;
	add.s64 	%rd22, %rd1, %rd21;
	ld.global.f64 	%fd23, [%rd22];
	add.f64 	%fd24, %fd22, %fd23;
	ld.global.u32 	%r33, [%rd16+-20];
	mul.wide.s32 	%rd23, %r33, 8;
	add.s64 	%rd24, %rd1, %rd23;
	ld.global.f64 	%fd25, [%rd24];
	add.f64 	%fd26, %fd24, %fd25;
	ld.global.u32 	%r34, [%rd16+-16];
	mul.wide.s32 	%rd25, %r34, 8;
	add.s64 	%rd26, %rd1, %rd25;
	ld.global.f64 	%fd27, [%rd26];
	add.f64 	%fd28, %fd26, %fd27;
	ld.global.u32 	%r35, [%rd16+-12];
	mul.wide.s32 	%rd27, %r35, 8;
	add.s64 	%rd28, %rd1, %rd27;
	ld.global.f64 	%fd29, [%rd28];
	add.f64 	%fd30, %fd28, %fd29;
	ld.global.u32 	%r36, [%rd16+-8];
	mul.wide.s32 	%rd29, %r36, 8;
	add.s64 	%rd30, %rd1, %rd29;
	ld.global.f64 	%fd31, [%rd30];
	add.f64 	%fd32, %fd30, %fd31;
	ld.global.u32 	%r37, [%rd16+-4];
	mul.wide.s32 	%rd31, %r37, 8;
	add.s64 	%rd32, %rd1, %rd31;
	ld.global.f64 	%fd33, [%rd32];
	add.f64 	%fd34, %fd32, %fd33;
	ld.global.u32 	%r38, [%rd16];
	mul.wide.s32 	%rd33, %r38, 8;
	add.s64 	%rd34, %rd1, %rd33;
	ld.global.f64 	%fd35, [%rd34];
	add.f64 	%fd36, %fd34, %fd35;
	ld.global.u32 	%r39, [%rd16+4];
	mul.wide.s32 	%rd35, %r39, 8;
	add.s64 	%rd36, %rd1, %rd35;
	ld.global.f64 	%fd37, [%rd36];
	add.f64 	%fd38, %fd36, %fd37;
	ld.global.u32 	%r40, [%rd16+8];
	mul.wide.s32 	%rd37, %r40, 8;
	add.s64 	%rd38, %rd1, %rd37;
	ld.global.f64 	%fd39, [%rd38];
	add.f64 	%fd40, %fd38, %fd39;
	ld.global.u32 	%r41, [%rd16+12];
	mul.wide.s32 	%rd39, %r41, 8;
	add.s64 	%rd40, %rd1, %rd39;
	ld.global.f64 	%fd41, [%rd40];
	add.f64 	%fd42, %fd40, %fd41;
	ld.global.u32 	%r42, [%rd16+16];
	mul.wide.s32 	%rd41, %r42, 8;
	add.s64 	%rd42, %rd1, %rd41;
	ld.global.f64 	%fd43, [%rd42];
	add.f64 	%fd44, %fd42, %fd43;
	ld.global.u32 	%r43, [%rd16+20];
	mul.wide.s32 	%rd43, %r43, 8;
	add.s64 	%rd44, %rd1, %rd43;
	ld.global.f64 	%fd45, [%rd44];
	add.f64 	%fd46, %fd44, %fd45;
	ld.global.u32 	%r44, [%rd16+24];
	mul.wide.s32 	%rd45, %r44, 8;
	add.s64 	%rd46, %rd1, %rd45;
	ld.global.f64 	%fd47, [%rd46];
	add.f64 	%fd48, %fd46, %fd47;
	ld.global.u32 	%r45, [%rd16+28];
	mul.wide.s32 	%rd47, %r45, 8;
	add.s64 	%rd48, %rd1, %rd47;
	ld.global.f64 	%fd49, [%rd48];
	add.f64 	%fd85, %fd48, %fd49;
	add.s32 	%r66, %r66, 16;
	add.s32 	%r64, %r64, 16;
	setp.ne.s32 	%p4, %r64, 0;
	@%p4 bra 	$L__BB1_5;
$L__BB1_6:
	setp.eq.s32 	%p5, %r8, 0;
	@%p5 bra 	$L__BB1_16;
	and.b32  	%r15, %r7, 7;
	setp.lt.u32 	%p6, %r8, 8;
	@%p6 bra 	$L__BB1_9;
	mul.wide.s32 	%rd49, %r66, 4;
	add.s64 	%rd50, %rd2, %rd49;
	ld.global.u32 	%r46, [%rd50];
	mul.wide.s32 	%rd51, %r46, 8;
	add.s64 	%rd52, %rd1, %rd51;
	ld.global.f64 	%fd51, [%rd52];
	add.f64 	%fd52, %fd85, %fd51;
	ld.global.u32 	%r47, [%rd50+4];
	mul.wide.s32 	%rd53, %r47, 8;
	add.s64 	%rd54, %rd1, %rd53;
	ld.global.f64 	%fd53, [%rd54];
	add.f64 	%fd54, %fd52, %fd53;
	ld.global.u32 	%r48, [%rd50+8];
	mul.wide.s32 	%rd55, %r48, 8;
	add.s64 	%rd56, %rd1, %rd55;
	ld.global.f64 	%fd55, [%rd56];
	add.f64 	%fd56, %fd54, %fd55;
	ld.global.u32 	%r49, [%rd50+12];
	mul.wide.s32 	%rd57, %r49, 8;
	add.s64 	%rd58, %rd1, %rd57;
	ld.global.f64 	%fd57, [%rd58];
	add.f64 	%fd58, %fd56, %fd57;
	ld.global.u32 	%r50, [%rd50+16];
	mul.wide.s32 	%rd59, %r50, 8;
	add.s64 	%rd60, %rd1, %rd59;
	ld.global.f64 	%fd59, [%rd60];
	add.f64 	%fd60, %fd58, %fd59;
	ld.global.u32 	%r51, [%rd50+20];
	mul.wide.s32 	%rd61, %r51, 8;
	add.s64 	%rd62, %rd1, %rd61;
	ld.global.f64 	%fd61, [%rd62];
	add.f64 	%fd62, %fd60, %fd61;
	ld.global.u32 	%r52, [%rd50+24];
	mul.wide.s32 	%rd63, %r52, 8;
	add.s64 	%rd64, %rd1, %rd63;
	ld.global.f64 	%fd63, [%rd64];
	add.f64 	%fd64, %fd62, %fd63;
	ld.global.u32 	%r53, [%rd50+28];
	mul.wide.s32 	%rd65, %r53, 8;
	add.s64 	%rd66, %rd1, %rd65;
	ld.global.f64 	%fd65, [%rd66];
	add.f64 	%fd85, %fd64, %fd65;
	add.s32 	%r66, %r66, 8;
$L__BB1_9:
	setp.eq.s32 	%p7, %r15, 0;
	@%p7 bra 	$L__BB1_16;
	and.b32  	%r18, %r7, 3;
	setp.lt.u32 	%p8, %r15, 4;
	@%p8 bra 	$L__BB1_12;
	mul.wide.s32 	%rd67, %r66, 4;
	add.s64 	%rd68, %rd2, %rd67;
	ld.global.u32 	%r54, [%rd68];
	mul.wide.s32 	%rd69, %r54, 8;
	add.s64 	%rd70, %rd1, %rd69;
	ld.global.f64 	%fd67, [%rd70];
	add.f64 	%fd68, %fd85, %fd67;
	ld.global.u32 	%r55, [%rd68+4];
	mul.wide.s32 	%rd71, %r55, 8;
	add.s64 	%rd72, %rd1, %rd71;
	ld.global.f64 	%fd69, [%rd72];
	add.f64 	%fd70, %fd68, %fd69;
	ld.global.u32 	%r56, [%rd68+8];
	mul.wide.s32 	%rd73, %r56, 8;
	add.s64 	%rd74, %rd1, %rd73;
	ld.global.f64 	%fd71, [%rd74];
	add.f64 	%fd72, %fd70, %fd71;
	ld.global.u32 	%r57, [%rd68+12];
	mul.wide.s32 	%rd75, %r57, 8;
	add.s64 	%rd76, %rd1, %rd75;
	ld.global.f64 	%fd73, [%rd76];
	add.f64 	%fd85, %fd72, %fd73;
	add.s32 	%r66, %r66, 4;
$L__BB1_12:
	setp.eq.s32 	%p9, %r18, 0;
	@%p9 bra 	$L__BB1_16;
	mul.wide.s32 	%rd77, %r66, 4;
	add.s64 	%rd7, %rd2, %rd77;
	ld.global.u32 	%r58, [%rd7];
	mul.wide.s32 	%rd78, %r58, 8;
	add.s64 	%rd79, %rd1, %rd78;
	ld.global.f64 	%fd74, [%rd79];
	add.f64 	%fd85, %fd85, %fd74;
	setp.eq.s32 	%p10, %r18, 1;
	@%p10 bra 	$L__BB1_16;
	ld.global.u32 	%r59, [%rd7+4];
	mul.wide.s32 	%rd80, %r59, 8;
	add.s64 	%rd81, %rd1, %rd80;
	ld.global.f64 	%fd75, [%rd81];
	add.f64 	%fd85, %fd85, %fd75;
	setp.eq.s32 	%p11, %r18, 2;
	@%p11 bra 	$L__BB1_16;
	ld.global.u32 	%r60, [%rd7+8];
	mul.wide.s32 	%rd82, %r60, 8;
	add.s64 	%rd83, %rd1, %rd82;
	ld.global.f64 	%fd76, [%rd83];
	add.f64 	%fd85, %fd85, %fd76;
$L__BB1_16:
	setp.eq.f64 	%p12, %fd85, 0d0000000000000000;
	@%p12 bra 	$L__BB1_18;
	rcp.rn.f64 	%fd77, %fd85;
	mul.wide.s32 	%rd84, %r63, 8;
	add.s64 	%rd85, %rd6, %rd84;
	st.global.f64 	[%rd85], %fd77;
	ld.global.u32 	%r69, [%rd3];
$L__BB1_18:
	add.s32 	%r63, %r63, 32768;
	add.s32 	%r61, %r69, -1;
	setp.lt.s32 	%p13, %r63, %r61;
	@%p13 bra 	$L__BB1_2;
$L__BB1_19:
	bar.sync 	0;
	ret;

}
	// .globl	_Z10errorCheckPiS_PdS0_S_S0_
.visible .entry _Z10errorCheckPiS_PdS0_S_S0_(
	.param .u64 .ptr .align 1 _Z10errorCheckPiS_PdS0_S_S0__param_0,
	.param .u64 .ptr .align 1 _Z10errorCheckPiS_PdS0_S_S0__param_1,
	.param .u64 .ptr .align 1 _Z10errorCheckPiS_PdS0_S_S0__param_2,
	.param .u64 .ptr .align 1 _Z10errorCheckPiS_PdS0_S_S0__param_3,
	.param .u64 .ptr .align 1 _Z10errorCheckPiS_PdS0_S_S0__param_4,
	.param .u64 .ptr .align 1 _Z10errorCheckPiS_PdS0_S_S0__param_5
)
{
	.reg .pred 	%p<19>;
	.reg .b32 	%r<74>;
	.reg .b32 	%f<3>;
	.reg .b64 	%rd<90>;
	.reg .b64 	%fd<96>;
	// demoted variable
	.shared .align 8 .b8 _ZZ10errorCheckPiS_PdS0_S_S0_E9sharedMem[8192];
	ld.param.u64 	%rd9, [_Z10errorCheckPiS_PdS0_S_S0__param_0];
	ld.param.u64 	%rd6, [_Z10errorCheckPiS_PdS0_S_S0__param_1];
	ld.param.u64 	%rd7, [_Z10errorCheckPiS_PdS0_S_S0__param_2];
	ld.param.u64 	%rd10, [_Z10errorCheckPiS_PdS0_S_S0__param_3];
	ld.param.u64 	%rd11, [_Z10errorCheckPiS_PdS0_S_S0__param_4];
	ld.param.u64 	%rd8, [_Z10errorCheckPiS_PdS0_S_S0__param_5];
	cvta.to.global.u64 	%rd1, %rd10;
	cvta.to.global.u64 	%rd2, %rd9;
	cvta.to.global.u64 	%rd12, %rd11;
	mov.u32 	%r73, %ntid.x;
	mov.u32 	%r2, %ctaid.x;
	mov.u32 	%r3, %tid.x;
	mad.lo.s32 	%r67, %r73, %r2, %r3;
	ld.global.u32 	%r27, [%rd12];
	add.s32 	%r5, %r27, -1;
	setp.ge.s32 	%p1, %r67, %r5;
	shl.b32 	%r28, %r3, 3;
	mov.u32 	%r29, _ZZ10errorCheckPiS_PdS0_S_S0_E9sharedMem;
	add.s32 	%r6, %r29, %r28;
	@%p1 bra 	$L__BB2_18;
	ld.shared.f64 	%fd87, [%r6];
	cvta.to.global.u64 	%rd3, %rd6;
	cvta.to.global.u64 	%rd4, %rd7;
$L__BB2_2:
	mul.wide.s32 	%rd13, %r67, 4;
	add.s64 	%rd14, %rd3, %rd13;
	ld.global.u32 	%r70, [%rd14];
	ld.global.u32 	%r9, [%rd14+4];
	setp.ge.s32 	%p2, %r70, %r9;
	mov.f64 	%fd95, 0d0000000000000000;
	@%p2 bra 	$L__BB2_16;
	mul.wide.s32 	%rd15, %r67, 8;
	add.s64 	%rd16, %rd4, %rd15;
	ld.global.f64 	%fd3, [%rd16];
	add.s32 	%r30, %r70, 1;
	max.s32 	%r31, %r9, %r30;
	sub.s32 	%r10, %r31, %r70;
	and.b32  	%r11, %r10, 15;
	sub.s32 	%r32, %r70, %r31;
	setp.gt.u32 	%p3, %r32, -16;
	mov.f64 	%fd95, 0d0000000000000000;
	@%p3 bra 	$L__BB2_6;
	and.b32  	%r33, %r10, -16;
	neg.s32 	%r68, %r33;
	mov.f64 	%fd95, 0d0000000000000000;
$L__BB2_5:
	.pragma "nounroll";
	mul.wide.s32 	%rd17, %r70, 4;
	add.s64 	%rd18, %rd2, %rd17;
	ld.global.u32 	%r34, [%rd18];
	mul.wide.s32 	%rd19, %r34, 8;
	add.s64 	%rd20, %rd1, %rd19;
	ld.global.f64 	%fd24, [%rd20];
	fma.rn.f64 	%fd25, %fd24, %fd3, %fd95;
	ld.global.u32 	%r35, [%rd18+4];
	mul.wide.s32 	%rd21, %r35, 8;
	add.s64 	%rd22, %rd1, %rd21;
	ld.global.f64 	%fd26, [%rd22];
	fma.rn.f64 	%fd27, %fd26, %fd3, %fd25;
	ld.global.u32 	%r36, [%rd18+8];
	mul.wide.s32 	%rd23, %r36, 8;
	add.s64 	%rd24, %rd1, %rd23;
	ld.global.f64 	%fd28, [%rd24];
	fma.rn.f64 	%fd29, %fd28, %fd3, %fd27;
	ld.global.u32 	%r37, [%rd18+12];
	mul.wide.s32 	%rd25, %r37, 8;
	add.s64 	%rd26, %rd1, %rd25;
	ld.global.f64 	%fd30, [%rd26];
	fma.rn.f64 	%fd31, %fd30, %fd3, %fd29;
	ld.global.u32 	%r38, [%rd18+16];
	mul.wide.s32 	%rd27, %r38, 8;
	add.s64 	%rd28, %rd1, %rd27;
	ld.global.f64 	%fd32, [%rd28];
	fma.rn.f64 	%fd33, %fd32, %fd3, %fd31;
	ld.global.u32 	%r39, [%rd18+20];
	mul.wide.s32 	%rd29, %r39, 8;
	add.s64 	%rd30, %rd1, %rd29;
	ld.global.f64 	%fd34, [%rd30];
	fma.rn.f64 	%fd35, %fd34, %fd3, %fd33;
	ld.global.u32 	%r40, [%rd18+24];
	mul.wide.s32 	%rd31, %r40, 8;
	add.s64 	%rd32, %rd1, %rd31;
	ld.global.f64 	%fd36, [%rd32];
	fma.rn.f64 	%fd37, %fd36, %fd3, %fd35;
	ld.global.u32 	%r41, [%rd18+28];
	mul.wide.s32 	%rd33, %r41, 8;
	add.s64 	%rd34, %rd1, %rd33;
	ld.global.f64 	%fd38, [%rd34];
	fma.rn.f64 	%fd39, %fd38, %fd3, %fd37;
	ld.global.u32 	%r42, [%rd18+32];
	mul.wide.s32 	%rd35, %r42, 8;
	add.s64 	%rd36, %rd1, %rd35;
	ld.global.f64 	%fd40, [%rd36];
	fma.rn.f64 	%fd41, %fd40, %fd3, %fd39;
	ld.global.u32 	%r43, [%rd18+36];
	mul.wide.s32 	%rd37, %r43, 8;
	add.s64 	%rd38, %rd1, %rd37;
	ld.global.f64 	%fd42, [%rd38];
	fma.rn.f64 	%fd43, %fd42, %fd3, %fd41;
	ld.global.u32 	%r44, [%rd18+40];
	mul.wide.s32 	%rd39, %r44, 8;
	add.s64 	%rd40, %rd1, %rd39;
	ld.global.f64 	%fd44, [%rd40];
	fma.rn.f64 	%fd45, %fd44, %fd3, %fd43;
	ld.global.u32 	%r45, [%rd18+44];
	mul.wide.s32 	%rd41, %r45, 8;
	add.s64 	%rd42, %rd1, %rd41;
	ld.global.f64 	%fd46, [%rd42];
	fma.rn.f64 	%fd47, %fd46, %fd3, %fd45;
	ld.global.u32 	%r46, [%rd18+48];
	mul.wide.s32 	%rd43, %r46, 8;
	add.s64 	%rd44, %rd1, %rd43;
	ld.global.f64 	%fd48, [%rd44];
	fma.rn.f64 	%fd49, %fd48, %fd3, %fd47;
	ld.global.u32 	%r47, [%rd18+52];
	mul.wide.s32 	%rd45, %r47, 8;
	add.s64 	%rd46, %rd1, %rd45;
	ld.global.f64 	%fd50, [%rd46];
	fma.rn.f64 	%fd51, %fd50, %fd3, %fd49;
	ld.global.u32 	%r48, [%rd18+56];
	mul.wide.s32 	%rd47, %r48, 8;
	add.s64 	%rd48, %rd1, %rd47;
	ld.global.f64 	%fd52, [%rd48];
	fma.rn.f64 	%fd53, %fd52, %fd3, %fd51;
	ld.global.u32 	%r49, [%rd18+60];
	mul.wide.s32 	%rd49, %r49, 8;
	add.s64 	%rd50, %rd1, %rd49;
	ld.global.f64 	%fd54, [%rd50];
	fma.rn.f64 	%fd95, %fd54, %fd3, %fd53;
	add.s32 	%r70, %r70, 16;
	add.s32 	%r68, %r68, 16;
	setp.ne.s32 	%p4, %r68, 0;
	@%p4 bra 	$L__BB2_5;
$L__BB2_6:
	setp.eq.s32 	%p5, %r11, 0;
	@%p5 bra 	$L__BB2_16;
	and.b32  	%r18, %r10, 7;
	setp.lt.u32 	%p6, %r11, 8;
	@%p6 bra 	$L__BB2_9;
	mul.wide.s32 	%rd51, %r70, 4;
	add.s64 	%rd52, %rd2, %rd51;
	ld.global.u32 	%r50, [%rd52];
	mul.wide.s32 	%rd53, %r50, 8;
	add.s64 	%rd54, %rd1, %rd53;
	ld.global.f64 	%fd56, [%rd54];
	fma.rn.f64 	%fd57, %fd56, %fd3, %fd95;
	ld.global.u32 	%r51, [%rd52+4];
	mul.wide.s32 	%rd55, %r51, 8;
	add.s64 	%rd56, %rd1, %rd55;
	ld.global.f64 	%fd58, [%rd56];
	fma.rn.f64 	%fd59, %fd58, %fd3, %fd57;
	ld.global.u32 	%r52, [%rd52+8];
	mul.wide.s32 	%rd57, %r52, 8;
	add.s64 	%rd58, %rd1, %rd57;
	ld.global.f64 	%fd60, [%rd58];
	fma.rn.f64 	%fd61, %fd60, %fd3, %fd59;
	ld.global.u32 	%r53, [%rd52+12];
	mul.wide.s32 	%rd59, %r53, 8;
	add.s64 	%rd60, %rd1, %rd59;
	ld.global.f64 	%fd62, [%rd60];
	fma.rn.f64 	%fd63, %fd62, %fd3, %fd61;
	ld.global.u32 	%r54, [%rd52+16];
	mul.wide.s32 	%rd61, %r54, 8;
	add.s64 	%rd62, %rd1, %rd61;
	ld.global.f64 	%fd64, [%rd62];
	fma.rn.f64 	%fd65, %fd64, %fd3, %fd63;
	ld.global.u32 	%r55, [%rd52+20];
	mul.wide.s32 	%rd63, %r55, 8;
	add.s64 	%rd64, %rd1, %rd63;
	ld.global.f64 	%fd66, [%rd64];
	fma.rn.f64 	%fd67, %fd66, %fd3, %fd65;
	ld.global.u32 	%r56, [%rd52+24];
	mul.wide.s32 	%rd65, %r56, 8;
	add.s64 	%rd66, %rd1, %rd65;
	ld.global.f64 	%fd68, [%rd66];
	fma.rn.f64 	%fd69, %fd68, %fd3, %fd67;
	ld.global.u32 	%r57, [%rd52+28];
	mul.wide.s32 	%rd67, %r57, 8;
	add.s64 	%rd68, %rd1, %rd67;
	ld.global.f64 	%fd70, [%rd68];
	fma.rn.f64 	%fd95, %fd70, %fd3, %fd69;
	add.s32 	%r70, %r70, 8;
$L__BB2_9:
	setp.eq.s32 	%p7, %r18, 0;
	@%p7 bra 	$L__BB2_16;
	and.b32  	%r21, %r10, 3;
	setp.lt.u32 	%p8, %r18, 4;
	@%p8 bra 	$L__BB2_12;
	mul.wide.s32 	%rd69, %r70, 4;
	add.s64 	%rd70, %rd2, %rd69;
	ld.global.u32 	%r58, [%rd70];
	mul.wide.s32 	%rd71, %r58, 8;
	add.s64 	%rd72, %rd1, %rd71;
	ld.global.f64 	%fd72, [%rd72];
	fma.rn.f64 	%fd73, %fd72, %fd3, %fd95;
	ld.global.u32 	%r59, [%rd70+4];
	mul.wide.s32 	%rd73, %r59, 8;
	add.s64 	%rd74, %rd1, %rd73;
	ld.global.f64 	%fd74, [%rd74];
	fma.rn.f64 	%fd75, %fd74, %fd3, %fd73;
	ld.global.u32 	%r60, [%rd70+8];
	mul.wide.s32 	%rd75, %r60, 8;
	add.s64 	%rd76, %rd1, %rd75;
	ld.global.f64 	%fd76, [%rd76];
	fma.rn.f64 	%fd77, %fd76, %fd3, %fd75;
	ld.global.u32 	%r61, [%rd70+12];
	mul.wide.s32 	%rd77, %r61, 8;
	add.s64 	%rd78, %rd1, %rd77;
	ld.global.f64 	%fd78, [%rd78];
	fma.rn.f64 	%fd95, %fd78, %fd3, %fd77;
	add.s32 	%r70, %r70, 4;
$L__BB2_12:
	setp.eq.s32 	%p9, %r21, 0;
	@%p9 bra 	$L__BB2_16;
	mul.wide.s32 	%rd79, %r70, 4;
	add.s64 	%rd5, %rd2, %rd79;
	ld.global.u32 	%r62, [%rd5];
	mul.wide.s32 	%rd80, %r62, 8;
	add.s64 	%rd81, %rd1, %rd80;
	ld.global.f64 	%fd79, [%rd81];
	fma.rn.f64 	%fd95, %fd79, %fd3, %fd95;
	setp.eq.s32 	%p10, %r21, 1;
	@%p10 bra 	$L__BB2_16;
	ld.global.u32 	%r63, [%rd5+4];
	mul.wide.s32 	%rd82, %r63, 8;
	add.s64 	%rd83, %rd1, %rd82;
	ld.global.f64 	%fd80, [%rd83];
	fma.rn.f64 	%fd95, %fd80, %fd3, %fd95;
	setp.eq.s32 	%p11, %r21, 2;
	@%p11 bra 	$L__BB2_16;
	ld.global.u32 	%r64, [%rd5+8];
	mul.wide.s32 	%rd84, %r64, 8;
	add.s64 	%rd85, %rd1, %rd84;
	ld.global.f64 	%fd81, [%rd85];
	fma.rn.f64 	%fd95, %fd81, %fd3, %fd95;
$L__BB2_16:
	mov.f64 	%fd82, 0d3FF0000000000000;
	sub.f64 	%fd83, %fd82, %fd95;
	cvt.rn.f32.f64 	%f1, %fd83;
	abs.f32 	%f2, %f1;
	cvt.f64.f32 	%fd84, %f2;
	setp.lt.f64 	%p12, %fd87, %fd84;
	selp.f64 	%fd87, %fd84, %fd87, %p12;
	add.s32 	%r67, %r67, 32768;
	setp.lt.s32 	%p13, %r67, %r5;
	@%p13 bra 	$L__BB2_2;
	st.shared.f64 	[%r6], %fd87;
$L__BB2_18:
	bar.sync 	0;
	setp.lt.u32 	%p14, %r73, 2;
	@%p14 bra 	$L__BB2_23;
$L__BB2_19:
	mov.u32 	%r25, %r73;
	shr.u32 	%r73, %r25, 1;
	setp.ge.u32 	%p15, %r3, %r73;
	@%p15 bra 	$L__BB2_22;
	shl.b32 	%r65, %r73, 3;
	add.s32 	%r66, %r6, %r65;
	ld.shared.f64 	%fd19, [%r66];
	ld.shared.f64 	%fd85, [%r6];
	setp.leu.f64 	%p16, %fd19, %fd85;
	@%p16 bra 	$L__BB2_22;
	st.shared.f64 	[%r6], %fd19;
$L__BB2_22:
	bar.sync 	0;
	setp.gt.u32 	%p17, %r25, 3;
	@%p17 bra 	$L__BB2_19;
$L__BB2_23:
	setp.ne.s32 	%p18, %r3, 0;
	@%p18 bra 	$L__BB2_25;
	ld.shared.f64 	%fd86, [_ZZ10errorCheckPiS_PdS0_S_S0_E9sharedMem];
	cvta.to.global.u64 	%rd86, %rd8;
	mul.wide.u32 	%rd87, %r2, 8;
	add.s64 	%rd88, %rd86, %rd87;
	st.global.f64 	[%rd88], %fd86;
$L__BB2_25:
	mov.b64 	%rd89, 0;
	st.shared.u64 	[%r6], %rd89;
	ret;

}


// ===== COMPILED SASS (sm_100) =====

	.target	sm_100

	.elftype	@"ET_EXEC"


//--------------------- .note.nv.tkinfo           --------------------------
	.section	.note.nv.tkinfo,"",@"SHT_NOTE"
	.sectionflags	@"SHF_NOTE_NV_TKINFO"
	.tkinfo
        /*0018*/ 	.word	0x00000002
        /*0030*/ 	.string	""
        /*0030*/ 	.string	"ptxas"
        /*0030*/ 	.string	"Cuda compilation tools, release 13.0, V13.0.88"
        /*0030*/ 	.string	"Build cuda_13.0.r13.0/compiler.36424714_0"
        /*0030*/ 	.string	"-arch sm_100 -m 64 "



//--------------------- .note.nv.cuinfo           --------------------------
	.section	.note.nv.cuinfo,"",@"SHT_NOTE"
	.sectionflags	@"SHF_NOTE_NV_CUINFO"
        /*0018*/ 	.short	0x0002
        /*001a*/ 	.short	0x0064
        /*001c*/ 	.short	0x0082
	.zero		2


//--------------------- .nv.info                  --------------------------
	.section	.nv.info,"",@"SHT_CUDA_INFO"
	.align	4


	//----- nvinfo : EIATTR_REGCOUNT
	.align		4
        /*0000*/ 	.byte	0x04, 0x2f
        /*0002*/ 	.short	(.L_1 - .L_0)
	.align		4
.L_0:
        /*0004*/ 	.word	index@(_Z6rowSumPiS_S_S_PdS0_S_S0_)
        /*0008*/ 	.word	0x00000020


	//----- nvinfo : EIATTR_FRAME_SIZE
	.align		4
.L_1:
        /*000c*/ 	.byte	0x04, 0x11
        /*000e*/ 	.short	(.L_3 - .L_2)
	.align		4
.L_2:
        /*0010*/ 	.word	index@($__internal_1_$__cuda_sm20_dblrcp_rn_slowpath_v3)
        /*0014*/ 	.word	0x00000000


	//----- nvinfo : EIATTR_FRAME_SIZE
	.align		4
.L_3:
        /*0018*/ 	.byte	0x04, 0x11
        /*001a*/ 	.short	(.L_5 - .L_4)
	.align		4
.L_4:
        /*001c*/ 	.word	index@(_Z6rowSumPiS_S_S_PdS0_S_S0_)
        /*0020*/ 	.word	0x00000000


	//----- nvinfo : EIATTR_REGCOUNT
	.align		4
.L_5:
        /*0024*/ 	.byte	0x04, 0x2f
        /*0026*/ 	.short	(.L_7 - .L_6)
	.align		4
.L_6:
        /*0028*/ 	.word	index@(_Z6colSumPiS_PdS0_S_)
        /*002c*/ 	.word	0x00000020


	//----- nvinfo : EIATTR_FRAME_SIZE
	.align		4
.L_7:
        /*0030*/ 	.byte	0x04, 0x11
        /*0032*/ 	.short	(.L_9 - .L_8)
	.align		4
.L_8:
        /*0034*/ 	.word	index@($__internal_0_$__cuda_sm20_dblrcp_rn_slowpath_v3)
        /*0038*/ 	.word	0x00000000


	//----- nvinfo : EIATTR_FRAME_SIZE
	.align		4
.L_9:
        /*003c*/ 	.byte	0x04, 0x11
        /*003e*/ 	.short	(.L_11 - .L_10)
	.align		4
.L_10:
        /*0040*/ 	.word	index@(_Z6colSumPiS_PdS0_S_)
        /*0044*/ 	.word	0x00000000


	//----- nvinfo : EIATTR_REGCOUNT
	.align		4
.L_11:
        /*0048*/ 	.byte	0x04, 0x2f
        /*004a*/ 	.short	(.L_13 - .L_12)
	.align		4
.L_12:
        /*004c*/ 	.word	index@(_Z10errorCheckPiS_PdS0_S_S0_)
        /*0050*/ 	.word	0x00000020


	//----- nvinfo : EIATTR_FRAME_SIZE
	.align		4
.L_13:
        /*0054*/ 	.byte	0x04, 0x11
        /*0056*/ 	.short	(.L_15 - .L_14)
	.align		4
.L_14:
        /*0058*/ 	.word	index@(_Z10errorCheckPiS_PdS0_S_S0_)
        /*005c*/ 	.word	0x00000000


	//----- nvinfo : EIATTR_MIN_STACK_SIZE
	.align		4
.L_15:
        /*0060*/ 	.byte	0x04, 0x12
        /*0062*/ 	.short	(.L_17 - .L_16)
	.align		4
.L_16:
        /*0064*/ 	.word	index@(_Z10errorCheckPiS_PdS0_S_S0_)
        /*0068*/ 	.word	0x00000000


	//----- nvinfo : EIATTR_MIN_STACK_SIZE
	.align		4
.L_17:
        /*006c*/ 	.byte	0x04, 0x12
        /*006e*/ 	.short	(.L_19 - .L_18)
	.align		4
.L_18:
        /*0070*/ 	.word	index@(_Z6colSumPiS_PdS0_S_)
        /*0074*/ 	.word	0x00000000


	//----- nvinfo : EIATTR_MIN_STACK_SIZE
	.align		4
.L_19:
        /*0078*/ 	.byte	0x04, 0x12
        /*007a*/ 	.short	(.L_21 - .L_20)
	.align		4
.L_20:
        /*007c*/ 	.word	index@(_Z6rowSumPiS_S_S_PdS0_S_S0_)
        /*0080*/ 	.word	0x00000000
.L_21:


//--------------------- .nv.compat                --------------------------
	.section	.nv.compat,"",@"SHT_CUDA_COMPAT_INFO"
	.align	4
        /*0000*/ 	.byte	0x02, 0x09, 0x00, 0x00, 0x02, 0x02, 0x01, 0x00, 0x02, 0x05, 0x05, 0x00, 0x03, 0x07, 0x01, 0x01
        /*0010*/ 	.byte	0x02, 0x03, 0x00, 0x00, 0x02, 0x06, 0x01, 0x00, 0x04, 0x0b, 0x08, 0x00, 0x01, 0x00, 0x00, 0x00
        /*0020*/ 	.byte	0x00, 0x00, 0x00, 0x00


//--------------------- .nv.info._Z10errorCheckPiS_PdS0_S_S0_ --------------------------
	.section	.nv.info._Z10errorCheckPiS_PdS0_S_S0_,"",@"SHT_CUDA_INFO"
	.sectionflags	@""
	.align	4


	//----- nvinfo : EIATTR_CUDA_API_VERSION
	.align		4
        /*0000*/ 	.byte	0x04, 0x37
        /*0002*/ 	.short	(.L_23 - .L_22)
.L_22:
        /*0004*/ 	.word	0x00000082


	//----- nvinfo : EIATTR_KPARAM_INFO
	.align		4
.L_23:
        /*0008*/ 	.byte	0x04, 0x17
        /*000a*/ 	.short	(.L_25 - .L_24)
.L_24:
        /*000c*/ 	.word	0x00000000
        /*0010*/ 	.short	0x0005
        /*0012*/ 	.short	0x0028
        /*0014*/ 	.byte	0x00, 0xf5, 0x21, 0x00


	//----- nvinfo : EIATTR_KPARAM_INFO
	.align		4
.L_25:
        /*0018*/ 	.byte	0x04, 0x17
        /*001a*/ 	.short	(.L_27 - .L_26)
.L_26:
        /*001c*/ 	.word	0x00000000
        /*0020*/ 	.short	0x0004
        /*0022*/ 	.short	0x0020
        /*0024*/ 	.byte	0x00, 0xf5, 0x21, 0x00


	//----- nvinfo : EIATTR_KPARAM_INFO
	.align		4
.L_27:
        /*0028*/ 	.byte	0x04, 0x17
        /*002a*/ 	.short	(.L_29 - .L_28)
.L_28:
        /*002c*/ 	.word	0x00000000
        /*0030*/ 	.short	0x0003
        /*0032*/ 	.short	0x0018
        /*0034*/ 	.byte	0x00, 0xf5, 0x21, 0x00


	//----- nvinfo : EIATTR_KPARAM_INFO
	.align		4
.L_29:
        /*0038*/ 	.byte	0x04, 0x17
        /*003a*/ 	.short	(.L_31 - .L_30)
.L_30:
        /*003c*/ 	.word	0x00000000
        /*0040*/ 	.short	0x0002
        /*0042*/ 	.short	0x0010
        /*0044*/ 	.byte	0x00, 0xf5, 0x21, 0x00


	//----- nvinfo : EIATTR_KPARAM_INFO
	.align		4
.L_31:
        /*0048*/ 	.byte	0x04, 0x17
        /*004a*/ 	.short	(.L_33 - .L_32)
.L_32:
        /*004c*/ 	.word	0x00000000
        /*0050*/ 	.short	0x0001
        /*0052*/ 	.short	0x0008
        /*0054*/ 	.byte	0x00, 0xf5, 0x21, 0x00


	//----- nvinfo : EIATTR_KPARAM_INFO
	.align		4
.L_33:
        /*0058*/ 	.byte	0x04, 0x17
        /*005a*/ 	.short	(.L_35 - .L_34)
.L_34:
        /*005c*/ 	.word	0x00000000
        /*0060*/ 	.short	0x0000
        /*0062*/ 	.short	0x0000
        /*0064*/ 	.byte	0x00, 0xf5, 0x21, 0x00


	//----- nvinfo : EIATTR_SPARSE_MMA_MASK
	.align		4
.L_35:
        /*0068*/ 	.byte	0x03, 0x50
        /*006a*/ 	.short	0x0000


	//----- nvinfo : EIATTR_MAXREG_COUNT
	.align		4
        /*006c*/ 	.byte	0x03, 0x1b
        /*006e*/ 	.short	0x00ff


	//----- nvinfo : EIATTR_NUM_BARRIERS
	.align		4
        /*0070*/ 	.byte	0x02, 0x4c
        /*0072*/ 	.byte	0x01
	.zero		1


	//----- nvinfo : EIATTR_MERCURY_ISA_VERSION
	.align		4
        /*0074*/ 	.byte	0x03, 0x5f
        /*0076*/ 	.short	0x0101


	//----- nvinfo : EIATTR_VRC_CTA_INIT_COUNT
	.align		4
        /*0078*/ 	.byte	0x02, 0x4a
	.zero		1
	.zero		1


	//----- nvinfo : EIATTR_EXIT_INSTR_OFFSETS
	.align		4
        /*007c*/ 	.byte	0x04, 0x1c
        /*007e*/ 	.short	(.L_37 - .L_36)


	//   ....[0]....
.L_36:
        /*0080*/ 	.word	0x00000f20


	//----- nvinfo : EIATTR_CRS_STACK_SIZE
	.align		4
.L_37:
        /*0084*/ 	.byte	0x04, 0x1e
        /*0086*/ 	.short	(.L_39 - .L_38)
.L_38:
        /*0088*/ 	.word	0x00000000


	//----- nvinfo : EIATTR_CBANK_PARAM_SIZE
	.align		4
.L_39:
        /*008c*/ 	.byte	0x03, 0x19
        /*008e*/ 	.short	0x0030


	//----- nvinfo : EIATTR_PARAM_CBANK
	.align		4
        /*0090*/ 	.byte	0x04, 0x0a
        /*0092*/ 	.short	(.L_41 - .L_40)
	.align		4
.L_40:
        /*0094*/ 	.word	index@(.nv.constant0._Z10errorCheckPiS_PdS0_S_S0_)
        /*0098*/ 	.short	0x0380
        /*009a*/ 	.short	0x0030


	//----- nvinfo : EIATTR_SW_WAR
	.align		4
.L_41:
        /*009c*/ 	.byte	0x04, 0x36
        /*009e*/ 	.short	(.L_43 - .L_42)
.L_42:
        /*00a0*/ 	.word	0x00000008
.L_43:


//--------------------- .nv.info._Z6colSumPiS_PdS0_S_ --------------------------
	.section	.nv.info._Z6colSumPiS_PdS0_S_,"",@"SHT_CUDA_INFO"
	.sectionflags	@""
	.align	4


	//----- nvinfo : EIATTR_CUDA_API_VERSION
	.align		4
        /*0000*/ 	.byte	0x04, 0x37
        /*0002*/ 	.short	(.L_45 - .L_44)
.L_44:
        /*0004*/ 	.word	0x00000082


	//----- nvinfo : EIATTR_KPARAM_INFO
	.align		4
.L_45:
        /*0008*/ 	.byte	0x04, 0x17
        /*000a*/ 	.short	(.L_47 - .L_46)
.L_46:
        /*000c*/ 	.word	0x00000000
        /*0010*/ 	.short	0x0004
        /*0012*/ 	.short	0x0020
        /*0014*/ 	.byte	0x00, 0xf5, 0x21, 0x00


	//----- nvinfo : EIATTR_KPARAM_INFO
	.align		4
.L_47:
        /*0018*/ 	.byte	0x04, 0x17
        /*001a*/ 	.short	(.L_49 - .L_48)
.L_48:
        /*001c*/ 	.word	0x00000000
        /*0020*/ 	.short	0x0003
        /*0022*/ 	.short	0x0018
        /*0024*/ 	.byte	0x00, 0xf5, 0x21, 0x00


	//----- nvinfo : EIATTR_KPARAM_INFO
	.align		4
.L_49:
        /*0028*/ 	.byte	0x04, 0x17
        /*002a*/ 	.short	(.L_51 - .L_50)
.L_50:
        /*002c*/ 	.word	0x00000000
        /*0030*/ 	.short	0x0002
        /*0032*/ 	.short	0x0010
        /*0034*/ 	.byte	0x00, 0xf5, 0x21, 0x00


	//----- nvinfo : EIATTR_KPARAM_INFO
	.align		4
.L_51:
        /*0038*/ 	.byte	0x04, 0x17
        /*003a*/ 	.short	(.L_53 - .L_52)
.L_52:
        /*003c*/ 	.word	0x00000000
        /*0040*/ 	.short	0x0001
        /*0042*/ 	.short	0x0008
        /*0044*/ 	.byte	0x00, 0xf5, 0x21, 0x00


	//----- nvinfo : EIATTR_KPARAM_INFO
	.align		4
.L_53:
        /*0048*/ 	.byte	0x04, 0x17
        /*004a*/ 	.short	(.L_55 - .L_54)
.L_54:
        /*004c*/ 	.word	0x00000000
        /*0050*/ 	.short	0x0000
        /*0052*/ 	.short	0x0000
        /*0054*/ 	.byte	0x00, 0xf5, 0x21, 0x00


	//----- nvinfo : EIATTR_SPARSE_MMA_MASK
	.align		4
.L_55:
        /*0058*/ 	.byte	0x03, 0x50
        /*005a*/ 	.short	0x0000


	//----- nvinfo : EIATTR_MAXREG_COUNT
	.align		4
        /*005c*/ 	.byte	0x03, 0x1b
        /*005e*/ 	.short	0x00ff


	//----- nvinfo : EIATTR_NUM_BARRIERS
	.align		4
        /*0060*/ 	.byte	0x02, 0x4c
        /*0062*/ 	.byte	0x01
	.zero		1


	//----- nvinfo : EIATTR_MERCURY_ISA_VERSION
	.align		4
        /*0064*/ 	.byte	0x03, 0x5f
        /*0066*/ 	.short	0x0101


	//----- nvinfo : EIATTR_VRC_CTA_INIT_COUNT
	.align		4
        /*0068*/ 	.byte	0x02, 0x4a
	.zero		1
	.zero		1


	//----- nvinfo : EIATTR_EXIT_INSTR_OFFSETS
	.align		4
        /*006c*/ 	.byte	0x04, 0x1c
        /*006e*/ 	.short	(.L_57 - .L_56)


	//   ....[0]....
.L_56:
        /*0070*/ 	.word	0x00000e30


	//----- nvinfo : EIATTR_CRS_STACK_SIZE
	.align		4
.L_57:
        /*0074*/ 	.byte	0x04, 0x1e
        /*0076*/ 	.short	(.L_59 - .L_58)
.L_58:
        /*0078*/ 	.word	0x00000000


	//----- nvinfo : EIATTR_CBANK_PARAM_SIZE
	.align		4
.L_59:
        /*007c*/ 	.byte	0x03, 0x19
        /*007e*/ 	.short	0x0028


	//----- nvinfo : EIATTR_PARAM_CBANK
	.align		4
        /*0080*/ 	.byte	0x04, 0x0a
        /*0082*/ 	.short	(.L_61 - .L_60)
	.align		4
.L_60:
        /*0084*/ 	.word	index@(.nv.constant0._Z6colSumPiS_PdS0_S_)
        /*0088*/ 	.short	0x0380
        /*008a*/ 	.short	0x0028


	//----- nvinfo : EIATTR_SW_WAR
	.align		4
.L_61:
        /*008c*/ 	.byte	0x04, 0x36
        /*008e*/ 	.short	(.L_63 - .L_62)
.L_62:
        /*0090*/ 	.word	0x00000008
.L_63:


//--------------------- .nv.info._Z6rowSumPiS_S_S_PdS0_S_S0_ --------------------------
	.section	.nv.info._Z6rowSumPiS_S_S_PdS0_S_S0_,"",@"SHT_CUDA_INFO"
	.sectionflags	@""
	.align	4


	//----- nvinfo : EIATTR_CUDA_API_VERSION
	.align		4
        /*0000*/ 	.byte	0x04, 0x37
        /*0002*/ 	.short	(.L_65 - .L_64)
.L_64:
        /*0004*/ 	.word	0x00000082


	//----- nvinfo : EIATTR_KPARAM_INFO
	.align		4
.L_65:
        /*0008*/ 	.byte	0x04, 0x17
        /*000a*/ 	.short	(.L_67 - .L_66)
.L_66:
        /*000c*/ 	.word	0x00000000
        /*0010*/ 	.short	0x0007
        /*0012*/ 	.short	0x0038
        /*0014*/ 	.byte	0x00, 0xf5, 0x21, 0x00


	//----- nvinfo : EIATTR_KPARAM_INFO
	.align		4
.L_67:
        /*0018*/ 	.byte	0x04, 0x17
        /*001a*/ 	.short	(.L_69 - .L_68)
.L_68:
        /*001c*/ 	.word	0x00000000
        /*0020*/ 	.short	0x0006
        /*0022*/ 	.short	0x0030
        /*0024*/ 	.byte	0x00, 0xf5, 0x21, 0x00


	//----- nvinfo : EIATTR_KPARAM_INFO
	.align		4
.L_69:
        /*0028*/ 	.byte	0x04, 0x17
        /*002a*/ 	.short	(.L_71 - .L_70)
.L_70:
        /*002c*/ 	.word	0x00000000
        /*0030*/ 	.short	0x0005
        /*0032*/ 	.short	0x0028
        /*0034*/ 	.byte	0x00, 0xf5, 0x21, 0x00


	//----- nvinfo : EIATTR_KPARAM_INFO
	.align		4
.L_71:
        /*0038*/ 	.byte	0x04, 0x17
        /*003a*/ 	.short	(.L_73 - .L_72)
.L_72:
        /*003c*/ 	.word	0x00000000
        /*0040*/ 	.short	0x0004
        /*0042*/ 	.short	0x0020
        /*0044*/ 	.byte	0x00, 0xf5, 0x21, 0x00


	//----- nvinfo : EIATTR_KPARAM_INFO
	.align		4
.L_73:
        /*0048*/ 	.byte	0x04, 0x17
        /*004a*/ 	.short	(.L_75 - .L_74)
.L_74:
        /*004c*/ 	.word	0x00000000
        /*0050*/ 	.short	0x0003
        /*0052*/ 	.short	0x0018
        /*0054*/ 	.byte	0x00, 0xf5, 0x21, 0x00


	//----- nvinfo : EIATTR_KPARAM_INFO
	.align		4
.L_75:
        /*0058*/ 	.byte	0x04, 0x17
        /*005a*/ 	.short	(.L_77 - .L_76)
.L_76:
        /*005c*/ 	.word	0x00000000
        /*0060*/ 	.short	0x0002
        /*0062*/ 	.short	0x0010
        /*0064*/ 	.byte	0x00, 0xf5, 0x21, 0x00


	//----- nvinfo : EIATTR_KPARAM_INFO
	.align		4
.L_77:
        /*0068*/ 	.byte	0x04, 0x17
        /*006a*/ 	.short	(.L_79 - .L_78)
.L_78:
        /*006c*/ 	.word	0x00000000
        /*0070*/ 	.short	0x0001
        /*0072*/ 	.short	0x0008
        /*0074*/ 	.byte	0x00, 0xf5, 0x21, 0x00


	//----- nvinfo : EIATTR_KPARAM_INFO
	.align		4
.L_79:
        /*0078*/ 	.byte	0x04, 0x17
        /*007a*/ 	.short	(.L_81 - .L_80)
.L_80:
        /*007c*/ 	.word	0x00000000
        /*0080*/ 	.short	0x0000
        /*0082*/ 	.short	0x0000
        /*0084*/ 	.byte	0x00, 0xf5, 0x21, 0x00


	//----- nvinfo : EIATTR_SPARSE_MMA_MASK
	.align		4
.L_81:
        /*0088*/ 	.byte	0x03, 0x50
        /*008a*/ 	.short	0x0000


	//----- nvinfo : EIATTR_MAXREG_COUNT
	.align		4
        /*008c*/ 	.byte	0x03, 0x1b
        /*008e*/ 	.short	0x00ff


	//----- nvinfo : EIATTR_MERCURY_ISA_VERSION
	.align		4
        /*0090*/ 	.byte	0x03, 0x5f
        /*0092*/ 	.short	0x0101


	//----- nvinfo : EIATTR_VRC_CTA_INIT_COUNT
	.align		4
        /*0094*/ 	.byte	0x02, 0x4a
	.zero		1
	.zero		1


	//----- nvinfo : EIATTR_EXIT_INSTR_OFFSETS
	.align		4
        /*0098*/ 	.byte	0x04, 0x1c
        /*009a*/ 	.short	(.L_83 - .L_82)


	//   ....[0]....
.L_82:
        /*009c*/ 	.word	0x000000a0


	//   ....[1]....
        /*00a0*/ 	.word	0x00000e20


	//----- nvinfo : EIATTR_CRS_STACK_SIZE
	.align		4
.L_83:
        /*00a4*/ 	.byte	0x04, 0x1e
        /*00a6*/ 	.short	(.L_85 - .L_84)
.L_84:
        /*00a8*/ 	.word	0x00000000


	//----- nvinfo : EIATTR_CBANK_PARAM_SIZE
	.align		4
.L_85:
        /*00ac*/ 	.byte	0x03, 0x19
        /*00ae*/ 	.short	0x0040


	//----- nvinfo : EIATTR_PARAM_CBANK
	.align		4
        /*00b0*/ 	.byte	0x04, 0x0a
        /*00b2*/ 	.short	(.L_87 - .L_86)
	.align		4
.L_86:
        /*00b4*/ 	.word	index@(.nv.constant0._Z6rowSumPiS_S_S_PdS0_S_S0_)
        /*00b8*/ 	.short	0x0380
        /*00ba*/ 	.short	0x0040


	//----- nvinfo : EIATTR_SW_WAR
	.align		4
.L_87:
        /*00bc*/ 	.byte	0x04, 0x36
        /*00be*/ 	.short	(.L_89 - .L_88)
.L_88:
        /*00c0*/ 	.word	0x00000008
.L_89:


//--------------------- .nv.callgraph             --------------------------
	.section	.nv.callgraph,"",@"SHT_CUDA_CALLGRAPH"
	.align	4
	.sectionentsize	8
	.align		4
        /*0000*/ 	.word	0x00000000
	.align		4
        /*0004*/ 	.word	0xffffffff
	.align		4
        /*0008*/ 	.word	0x00000000
	.align		4
        /*000c*/ 	.word	0xfffffffe
	.align		4
        /*0010*/ 	.word	0x00000000
	.align		4
        /*0014*/ 	.word	0xfffffffd
	.align		4
        /*0018*/ 	.word	0x00000000
	.align		4
        /*001c*/ 	.word	0xfffffffc


//--------------------- .text._Z10errorCheckPiS_PdS0_S_S0_ --------------------------
	.section	.text._Z10errorCheckPiS_PdS0_S_S0_,"ax",@progbits
	.align	128
        .global         _Z10errorCheckPiS_PdS0_S_S0_
        .type           _Z10errorCheckPiS_PdS0_S_S0_,@function
        .size           _Z10errorCheckPiS_PdS0_S_S0_,(.L_x_60 - _Z10errorCheckPiS_PdS0_S_S0_)
        .other          _Z10errorCheckPiS_PdS0_S_S0_,@"STO_CUDA_ENTRY STV_DEFAULT"
_Z10errorCheckPiS_PdS0_S_S0_:
.text._Z10errorCheckPiS_PdS0_S_S0_:
[----:B------:R-:W-:Y:S08]  /*0000*/  LDC R1, c[0x0][0x37c] ;  /* 0x0000df00ff017b82 */ /* 0x000ff00000000800 */
[----:B------:R-:W0:Y:S01]  /*0010*/  LDC.64 R6, c[0x0][0x3a0] ;  /* 0x0000e800ff067b82 */ /* 0x000e220000000a00 */
[----:B------:R-:W0:Y:S02]  /*0020*/  LDCU.64 UR6, c[0x0][0x358] ;  /* 0x00006b00ff0677ac */ /* 0x000e240008000a00 */
[----:B0-----:R0:W2:Y:S01]  /*0030*/  LDG.E R2, desc[UR6][R6.64] ;  /* 0x0000000606027981 */ /* 0x0010a2000c1e1900 */
[----:B------:R-:W1:Y:S04]  /*0040*/  LDCU UR8, c[0x0][0x360] ;  /* 0x00006c00ff0877ac */ /* 0x000e680008000800 */
[----:B------:R-:W3:Y:S01]  /*0050*/  S2UR UR5, SR_CgaCtaId ;  /* 0x00000000000579c3 */ /* 0x000ee20000008800 */
[----:B------:R-:W-:Y:S01]  /*0060*/  BSSY.RECONVERGENT B2, `(.L_x_0) ;  /* 0x00000d1000027945 */ /* 0x000fe20003800200 */
[----:B------:R-:W0:Y:S01]  /*0070*/  S2R R0, SR_CTAID.X ;  /* 0x0000000000007919 */ /* 0x000e220000002500 */
[----:B------:R-:W-:Y:S01]  /*0080*/  UMOV UR4, 0x400 ;  /* 0x0000040000047882 */ /* 0x000fe20000000000 */
[----:B------:R-:W0:Y:S01]  /*0090*/  S2R R3, SR_TID.X ;  /* 0x0000000000037919 */ /* 0x000e220000002100 */
[----:B-1----:R-:W-:Y:S01]  /*00a0*/  MOV R4, UR8 ;  /* 0x0000000800047c02 */ /* 0x002fe20008000f00 */
[----:B---3--:R-:W-:Y:S01]  /*00b0*/  ULEA UR4, UR5, UR4, 0x18 ;  /* 0x0000000405047291 */ /* 0x008fe2000f8ec0ff */
[----:B0-----:R-:W-:-:S05]  /*00c0*/  IMAD R7, R0, UR8, R3 ;  /* 0x0000000800077c24 */ /* 0x001fca000f8e0203 */
[----:B------:R-:W-:Y:S02]  /*00d0*/  LEA R5, R3, UR4, 0x3 ;  /* 0x0000000403057c11 */ /* 0x000fe4000f8e18ff */
[----:B--2---:R-:W-:-:S04]  /*00e0*/  IADD3 R2, PT, PT, R2, -0x1, RZ ;  /* 0xffffffff02027810 */ /* 0x004fc80007ffe0ff */
[----:B------:R-:W-:-:S13]  /*00f0*/  ISETP.GE.AND P0, PT, R7, R2, PT ;  /* 0x000000020700720c */ /* 0x000fda0003f06270 */
[----:B------:R-:W-:Y:S05]  /*0100*/  @P0 BRA `(.L_x_1) ;  /* 0x0000000c00180947 */ /* 0x000fea0003800000 */
[----:B------:R0:W1:Y:S01]  /*0110*/  LDS.64 R8, [R5] ;  /* 0x0000000005087984 */ /* 0x0000620000000a00 */
[----:B------:R-:W-:Y:S01]  /*0120*/  BSSY.RECONVERGENT B1, `(.L_x_2) ;  /* 0x00000c3000017945 */ /* 0x000fe20003800200 */
.L_x_12:
[----:B------:R-:W2:Y:S02]  /*0130*/  LDC.64 R10, c[0x0][0x388] ;  /* 0x0000e200ff0a7b82 */ /* 0x000ea40000000a00 */
[----:B--2---:R-:W-:-:S05]  /*0140*/  IMAD.WIDE R10, R7, 0x4, R10 ;  /* 0x00000004070a7825 */ /* 0x004fca00078e020a */
[----:B------:R-:W2:Y:S04]  /*0150*/  LDG.E R6, desc[UR6][R10.64] ;  /* 0x000000060a067981 */ /* 0x000ea8000c1e1900 */
[----:B------:R-:W2:Y:S01]  /*0160*/  LDG.E R13, desc[UR6][R10.64+0x4] ;  /* 0x000004060a0d7981 */ /* 0x000ea2000c1e1900 */
[----:B------:R-:W-:Y:S01]  /*0170*/  BSSY.RECONVERGENT B0, `(.L_x_3) ;  /* 0x00000b4000007945 */ /* 0x000fe20003800200 */
[----:B------:R-:W-:Y:S02]  /*0180*/  CS2R R26, SRZ ;  /* 0x00000000001a7805 */ /* 0x000fe4000001ff00 */
[----:B--2---:R-:W-:-:S13]  /*0190*/  ISETP.GE.AND P0, PT, R6, R13, PT ;  /* 0x0000000d0600720c */ /* 0x004fda0003f06270 */
[----:B------:R-:W-:Y:S05]  /*01a0*/  @P0 BRA `(.L_x_4) ;  /* 0x0000000800c00947 */ /* 0x000fea0003800000 */
[----:B------:R-:W2:Y:S02]  /*01b0*/  LDC.64 R10, c[0x0][0x390] ;  /* 0x0000e400ff0a7b82 */ /* 0x000ea40000000a00 */
[----:B--2---:R-:W-:-:S06]  /*01c0*/  IMAD.WIDE R10, R7, 0x8, R10 ;  /* 0x00000008070a7825 */ /* 0x004fcc00078e020a */
[----:B------:R-:W5:Y:S01]  /*01d0*/  LDG.E.64 R10, desc[UR6][R10.64] ;  /* 0x000000060a0a7981 */ /* 0x000f62000c1e1b00 */
[C---:B------:R-:W-:Y:S01]  /*01e0*/  VIADDMNMX R13, R6.reuse, 0x1, R13, !PT ;  /* 0x00000001060d7846 */ /* 0x040fe2000780010d */
[----:B------:R-:W-:Y:S01]  /*01f0*/  BSSY.RECONVERGENT B3, `(.L_x_5) ;  /* 0x0000052000037945 */ /* 0x000fe20003800200 */
[----:B------:R-:W-:Y:S02]  /*0200*/  CS2R R26, SRZ ;  /* 0x00000000001a7805 */ /* 0x000fe4000001ff00 */
[CC--:B------:R-:W-:Y:S02]  /*0210*/  IADD3 R23, PT, PT, -R6.reuse, R13.reuse, RZ ;  /* 0x0000000d06177210 */ /* 0x0c0fe40007ffe1ff */
[----:B------:R-:W-:Y:S02]  /*0220*/  IADD3 R13, PT, PT, R6, -R13, RZ ;  /* 0x8000000d060d7210 */ /* 0x000fe40007ffe0ff */
[----:B------:R-:W-:Y:S02]  /*0230*/  LOP3.LUT R20, R23, 0xf, RZ, 0xc0, !PT ;  /* 0x0000000f17147812 */ /* 0x000fe400078ec0ff */
[----:B------:R-:W-:-:S02]  /*0240*/  ISETP.GT.U32.AND P1, PT, R13, -0x10, PT ;  /* 0xfffffff00d00780c */ /* 0x000fc40003f24070 */
[----:B------:R-:W-:-:S11]  /*0250*/  ISETP.NE.AND P0, PT, R20, RZ, PT ;  /* 0x000000ff1400720c */ /* 0x000fd60003f05270 */
[----:B------:R-:W-:Y:S05]  /*0260*/  @P1 BRA `(.L_x_6) ;  /* 0x0000000400281947 */ /* 0x000fea0003800000 */
[----:B------:R-:W-:Y:S02]  /*0270*/  LOP3.LUT R21, R23, 0xfffffff0, RZ, 0xc0, !PT ;  /* 0xfffffff017157812 */ /* 0x000fe400078ec0ff */
[----:B------:R-:W-:Y:S02]  /*0280*/  CS2R R26, SRZ ;  /* 0x00000000001a7805 */ /* 0x000fe4000001ff00 */
[----:B------:R-:W-:-:S07]  /*0290*/  IADD3 R21, PT, PT, -R21, RZ, RZ ;  /* 0x000000ff15157210 */ /* 0x000fce0007ffe1ff */
.L_x_7:
[----:B------:R-:W2:Y:S08]  /*02a0*/  LDC.64 R14, c[0x0][0x380] ;  /* 0x0000e000ff0e7b82 */ /* 0x000eb00000000a00 */
[----:B------:R-:W3:Y:S01]  /*02b0*/  LDC.64 R12, c[0x0][0x398] ;  /* 0x0000e600ff0c7b82 */ /* 0x000ee20000000a00 */
[----:B--2---:R-:W-:-:S05]  /*02c0*/  IMAD.WIDE R14, R6, 0x4, R14 ;  /* 0x00000004060e7825 */ /* 0x004fca00078e020e */
[----:B------:R-:W3:Y:S04]  /*02d0*/  LDG.E R19, desc[UR6][R14.64] ;  /* 0x000000060e137981 */ /* 0x000ee8000c1e1900 */
[----:B------:R-:W2:Y:S04]  /*02e0*/  LDG.E R17, desc[UR6][R14.64+0x4] ;  /* 0x000004060e117981 */ /* 0x000ea8000c1e1900 */
[----:B------:R-:W4:Y:S04]  /*02f0*/  LDG.E R29, desc[UR6][R14.64+0x8] ;  /* 0x000008060e1d7981 */ /* 0x000f28000c1e1900 */
[----:B------:R-:W4:Y:S04]  /*0300*/  LDG.E R25, desc[UR6][R14.64+0xc] ;  /* 0x00000c060e197981 */ /* 0x000f28000c1e1900 */
[----:B------:R-:W4:Y:S01]  /*0310*/  LDG.E R22, desc[UR6][R14.64+0x38] ;  /* 0x000038060e167981 */ /* 0x000f22000c1e1900 */
[----:B---3--:R-:W-:-:S06]  /*0320*/  IMAD.WIDE R18, R19, 0x8, R12 ;  /* 0x0000000813127825 */ /* 0x008fcc00078e020c */
[----:B------:R-:W3:Y:S01]  /*0330*/  LDG.E.64 R18, desc[UR6][R18.64] ;  /* 0x0000000612127981 */ /* 0x000ee2000c1e1b00 */
[----:B--2---:R-:W-:-:S06]  /*0340*/  IMAD.WIDE R16, R17, 0x8, R12 ;  /* 0x0000000811107825 */ /* 0x004fcc00078e020c */
[----:B------:R-:W2:Y:S01]  /*0350*/  LDG.E.64 R16, desc[UR6][R16.64] ;  /* 0x0000000610107981 */ /* 0x000ea2000c1e1b00 */
[----:B----4-:R-:W-:-:S06]  /*0360*/  IMAD.WIDE R24, R25, 0x8, R12 ;  /* 0x0000000819187825 */ /* 0x010fcc00078e020c */
[----:B------:R-:W4:Y:S01]  /*0370*/  LDG.E.64 R24, desc[UR6][R24.64] ;  /* 0x0000000618187981 */ /* 0x000f22000c1e1b00 */
[C---:B---3-5:R-:W-:Y:S01]  /*0380*/  DFMA R26, R10.reuse, R18, R26 ;  /* 0x000000120a1a722b */ /* 0x068fe2000000001a */
[----:B------:R-:W-:Y:S02]  /*0390*/  IMAD.WIDE R18, R29, 0x8, R12 ;  /* 0x000000081d127825 */ /* 0x000fe400078e020c */
[----:B------:R-:W3:Y:S04]  /*03a0*/  LDG.E R29, desc[UR6][R14.64+0x10] ;  /* 0x000010060e1d7981 */ /* 0x000ee8000c1e1900 */
[----:B------:R-:W4:Y:S01]  /*03b0*/  LDG.E.64 R18, desc[UR6][R18.64] ;  /* 0x0000000612127981 */ /* 0x000f22000c1e1b00 */
[----:B--2---:R-:W-:-:S03]  /*03c0*/  DFMA R16, R10, R16, R26 ;  /* 0x000000100a10722b */ /* 0x004fc6000000001a */
[----:B------:R-:W2:Y:S04]  /*03d0*/  LDG.E R27, desc[UR6][R14.64+0x14] ;  /* 0x000014060e1b7981 */ /* 0x000ea8000c1e1900 */
[----:B------:R-:W2:Y:S01]  /*03e0*/  LDG.E R26, desc[UR6][R14.64+0x3c] ;  /* 0x00003c060e1a7981 */ /* 0x000ea2000c1e1900 */
[C---:B----4-:R-:W-:Y:S01]  /*03f0*/  DFMA R16, R10.reuse, R18, R16 ;  /* 0x000000120a10722b */ /* 0x050fe20000000010 */
[--C-:B---3--:R-:W-:Y:S02]  /*0400*/  IMAD.WIDE R18, R29, 0x8, R12.reuse ;  /* 0x000000081d127825 */ /* 0x108fe400078e020c */
[----:B------:R-:W3:Y:S04]  /*0410*/  LDG.E R29, desc[UR6][R14.64+0x18] ;  /* 0x000018060e1d7981 */ /* 0x000ee8000c1e1900 */
[----:B------:R-:W4:Y:S01]  /*0420*/  LDG.E.64 R18, desc[UR6][R18.64] ;  /* 0x0000000612127981 */ /* 0x000f22000c1e1b00 */
[----:B------:R-:W-:Y:S01]  /*0430*/  DFMA R16, R10, R24, R16 ;  /* 0x000000180a10722b */ /* 0x000fe20000000010 */
[----:B--2---:R-:W-:-:S02]  /*0440*/  IMAD.WIDE R24, R27, 0x8, R12 ;  /* 0x000000081b187825 */ /* 0x004fc400078e020c */
[----:B------:R-:W2:Y:S04]  /*0450*/  LDG.E R27, desc[UR6][R14.64+0x1c] ;  /* 0x00001c060e1b7981 */ /* 0x000ea8000c1e1900 */
[----:B------:R-:W2:Y:S01]  /*0460*/  LDG.E.64 R24, desc[UR6][R24.64] ;  /* 0x0000000618187981 */ /* 0x000ea2000c1e1b00 */
[C---:B----4-:R-:W-:Y:S01]  /*0470*/  DFMA R16, R10.reuse, R18, R16 ;  /* 0x000000120a10722b */ /* 0x050fe20000000010 */
[--C-:B---3--:R-:W-:Y:S02]  /*0480*/  IMAD.WIDE R18, R29, 0x8, R12.reuse ;  /* 0x000000081d127825 */ /* 0x108fe400078e020c */
[----:B------:R-:W3:Y:S04]  /*0490*/  LDG.E R29, desc[UR6][R14.64+0x20] ;  /* 0x000020060e1d7981 */ /* 0x000ee8000c1e1900 */
[----:B------:R-:W4:Y:S01]  /*04a0*/  LDG.E.64 R18, desc[UR6][R18.64] ;  /* 0x0000000612127981 */ /* 0x000f22000c1e1b00 */
[----:B--2---:R-:W-:Y:S01]  /*04b0*/  DFMA R16, R10, R24, R16 ;  /* 0x000000180a10722b */ /* 0x004fe20000000010 */
[----:B------:R-:W-:-:S02]  /*04c0*/  IMAD.WIDE R24, R27, 0x8, R12 ;  /* 0x000000081b187825 */ /* 0x000fc400078e020c */
        /* <DEDUP_REMOVED lines=10> */
[----:B---3--:R-:W-:Y:S01]  /*0570*/  IMAD.WIDE R28, R29, 0x8, R12 ;  /* 0x000000081d1c7825 */ /* 0x008fe200078e020c */
[----:B----4-:R-:W-:-:S04]  /*0580*/  DFMA R16, R10, R18, R16 ;  /* 0x000000120a10722b */ /* 0x010fc80000000010 */
[----:B------:R-:W3:Y:S04]  /*0590*/  LDG.E.64 R18, desc[UR6][R28.64] ;  /* 0x000000061c127981 */ /* 0x000ee8000c1e1b00 */
[C---:B--2---:R-:W-:Y:S01]  /*05a0*/  DFMA R16, R10.reuse, R24, R16 ;  /* 0x000000180a10722b */ /* 0x044fe20000000010 */
[--C-:B------:R-:W-:Y:S01]  /*05b0*/  IMAD.WIDE R24, R27, 0x8, R12.reuse ;  /* 0x000000081b187825 */ /* 0x100fe200078e020c */
[----:B------:R-:W2:Y:S04]  /*05c0*/  LDG.E R29, desc[UR6][R14.64+0x30] ;  /* 0x000030060e1d7981 */ /* 0x000ea8000c1e1900 */
[----:B------:R-:W4:Y:S04]  /*05d0*/  LDG.E R27, desc[UR6][R14.64+0x34] ;  /* 0x000034060e1b7981 */ /* 0x000f28000c1e1900 */
[----:B------:R-:W4:Y:S01]  /*05e0*/  LDG.E.64 R24, desc[UR6][R24.64] ;  /* 0x0000000618187981 */ /* 0x000f22000c1e1b00 */
[----:B---3--:R-:W-:Y:S01]  /*05f0*/  DFMA R16, R10, R18, R16 ;  /* 0x000000120a10722b */ /* 0x008fe20000000010 */
[----:B--2---:R-:W-:-:S06]  /*0600*/  IMAD.WIDE R18, R29, 0x8, R12 ;  /* 0x000000081d127825 */ /* 0x004fcc00078e020c */
[----:B------:R-:W2:Y:S01]  /*0610*/  LDG.E.64 R18, desc[UR6][R18.64] ;  /* 0x0000000612127981 */ /* 0x000ea2000c1e1b00 */
[----:B----4-:R-:W-:Y:S01]  /*0620*/  DFMA R16, R10, R24, R16 ;  /* 0x000000180a10722b */ /* 0x010fe20000000010 */
[----:B------:R-:W-:-:S04]  /*0630*/  IMAD.WIDE R24, R27, 0x8, R12 ;  /* 0x000000081b187825 */ /* 0x000fc800078e020c */
[--C-:B------:R-:W-:Y:S02]  /*0640*/  IMAD.WIDE R28, R22, 0x8, R12.reuse ;  /* 0x00000008161c7825 */ /* 0x100fe400078e020c */
[----:B------:R-:W3:Y:S04]  /*0650*/  LDG.E.64 R24, desc[UR6][R24.64] ;  /* 0x0000000618187981 */ /* 0x000ee8000c1e1b00 */
[----:B------:R-:W4:Y:S01]  /*0660*/  LDG.E.64 R28, desc[UR6][R28.64] ;  /* 0x000000061c1c7981 */ /* 0x000f22000c1e1b00 */
[----:B------:R-:W-:-:S05]  /*0670*/  IMAD.WIDE R12, R26, 0x8, R12 ;  /* 0x000000081a0c7825 */ /* 0x000fca00078e020c */
[----:B------:R-:W4:Y:S01]  /*0680*/  LDG.E.64 R26, desc[UR6][R12.64] ;  /* 0x000000060c1a7981 */ /* 0x000f22000c1e1b00 */
[----:B------:R-:W-:-:S04]  /*0690*/  IADD3 R21, PT, PT, R21, 0x10, RZ ;  /* 0x0000001015157810 */ /* 0x000fc80007ffe0ff */
[----:B------:R-:W-:Y:S02]  /*06a0*/  ISETP.NE.AND P1, PT, R21, RZ, PT ;  /* 0x000000ff1500720c */ /* 0x000fe40003f25270 */
[----:B------:R-:W-:Y:S01]  /*06b0*/  IADD3 R6, PT, PT, R6, 0x10, RZ ;  /* 0x0000001006067810 */ /* 0x000fe20007ffe0ff */
[----:B--2---:R-:W-:-:S08]  /*06c0*/  DFMA R16, R10, R18, R16 ;  /* 0x000000120a10722b */ /* 0x004fd00000000010 */
[----:B---3--:R-:W-:-:S08]  /*06d0*/  DFMA R16, R10, R24, R16 ;  /* 0x000000180a10722b */ /* 0x008fd00000000010 */
[----:B----4-:R-:W-:-:S08]  /*06e0*/  DFMA R16, R10, R28, R16 ;  /* 0x0000001c0a10722b */ /* 0x010fd00000000010 */
[----:B------:R-:W-:Y:S01]  /*06f0*/  DFMA R26, R10, R26, R16 ;  /* 0x0000001a0a1a722b */ /* 0x000fe20000000010 */
[----:B------:R-:W-:Y:S10]  /*0700*/  @P1 BRA `(.L_x_7) ;  /* 0xfffffff800e41947 */ /* 0x000ff4000383ffff */
.L_x_6:
[----:B------:R-:W-:Y:S05]  /*0710*/  BSYNC.RECONVERGENT B3 ;  /* 0x0000000000037941 */ /* 0x000fea0003800200 */
.L_x_5:
[----:B------:R-:W-:Y:S05]  /*0720*/  @!P0 BRA `(.L_x_4) ;  /* 0x0000000400608947 */ /* 0x000fea0003800000 */
[----:B------:R-:W-:Y:S01]  /*0730*/  ISETP.GE.U32.AND P0, PT, R20, 0x8, PT ;  /* 0x000000081400780c */ /* 0x000fe20003f06070 */
[----:B------:R-:W-:Y:S01]  /*0740*/  BSSY.RECONVERGENT B3, `(.L_x_8) ;  /* 0x0000028000037945 */ /* 0x000fe20003800200 */
[----:B------:R-:W-:-:S04]  /*0750*/  LOP3.LUT R22, R23, 0x7, RZ, 0xc0, !PT ;  /* 0x0000000717167812 */ /* 0x000fc800078ec0ff */
[----:B------:R-:W-:-:S07]  /*0760*/  ISETP.NE.AND P1, PT, R22, RZ, PT ;  /* 0x000000ff1600720c */ /* 0x000fce0003f25270 */
[----:B------:R-:W-:Y:S06]  /*0770*/  @!P0 BRA `(.L_x_9) ;  /* 0x0000000000908947 */ /* 0x000fec0003800000 */
        /* <DEDUP_REMOVED lines=8> */
[----:B---3--:R-:W-:-:S05]  /*0800*/  IMAD.WIDE R24, R25, 0x8, R12 ;  /* 0x0000000819187825 */ /* 0x008fca00078e020c */
[----:B------:R-:W3:Y:S01]  /*0810*/  LDG.E.64 R16, desc[UR6][R24.64] ;  /* 0x0000000618107981 */ /* 0x000ee2000c1e1b00 */
[----:B--2---:R-:W-:-:S06]  /*0820*/  IMAD.WIDE R14, R15, 0x8, R12 ;  /* 0x000000080f0e7825 */ /* 0x004fcc00078e020c */
[----:B------:R-:W2:Y:S04]  /*0830*/  LDG.E.64 R14, desc[UR6][R14.64] ;  /* 0x000000060e0e7981 */ /* 0x000ea8000c1e1b00 */
[----:B------:R-:W2:Y:S01]  /*0840*/  LDG.E R25, desc[UR6][R28.64+0xc] ;  /* 0x00000c061c197981 */ /* 0x000ea2000c1e1900 */
[----:B----4-:R-:W-:-:S06]  /*0850*/  IMAD.WIDE R18, R19, 0x8, R12 ;  /* 0x0000000813127825 */ /* 0x010fcc00078e020c */
[----:B------:R-:W4:Y:S01]  /*0860*/  LDG.E.64 R18, desc[UR6][R18.64] ;  /* 0x0000000612127981 */ /* 0x000f22000c1e1b00 */
[----:B---3-5:R-:W-:-:S03]  /*0870*/  DFMA R16, R10, R16, R26 ;  /* 0x000000100a10722b */ /* 0x028fc6000000001a */
[----:B------:R-:W3:Y:S05]  /*0880*/  LDG.E R27, desc[UR6][R28.64+0x1c] ;  /* 0x00001c061c1b7981 */ /* 0x000eea000c1e1900 */
[C---:B--2---:R-:W-:Y:S01]  /*0890*/  DFMA R14, R10.reuse, R14, R16 ;  /* 0x0000000e0a0e722b */ /* 0x044fe20000000010 */
[--C-:B------:R-:W-:Y:S02]  /*08a0*/  IMAD.WIDE R16, R25, 0x8, R12.reuse ;  /* 0x0000000819107825 */ /* 0x100fe400078e020c */
[----:B------:R-:W2:Y:S04]  /*08b0*/  LDG.E R25, desc[UR6][R28.64+0x18] ;  /* 0x000018061c197981 */ /* 0x000ea8000c1e1900 */
[----:B------:R-:W3:Y:S01]  /*08c0*/  LDG.E.64 R16, desc[UR6][R16.64] ;  /* 0x0000000610107981 */ /* 0x000ee2000c1e1b00 */
[----:B----4-:R-:W-:Y:S01]  /*08d0*/  DFMA R18, R10, R18, R14 ;  /* 0x000000120a12722b */ /* 0x010fe2000000000e */
[----:B------:R-:W-:-:S04]  /*08e0*/  IMAD.WIDE R14, R20, 0x8, R12 ;  /* 0x00000008140e7825 */ /* 0x000fc800078e020c */
[--C-:B------:R-:W-:Y:S02]  /*08f0*/  IMAD.WIDE R20, R21, 0x8, R12.reuse ;  /* 0x0000000815147825 */ /* 0x100fe400078e020c */
[----:B------:R-:W4:Y:S04]  /*0900*/  LDG.E.64 R14, desc[UR6][R14.64] ;  /* 0x000000060e0e7981 */ /* 0x000f28000c1e1b00 */
[----:B------:R-:W4:Y:S01]  /*0910*/  LDG.E.64 R20, desc[UR6][R20.64] ;  /* 0x0000000614147981 */ /* 0x000f22000c1e1b00 */
[----:B--2---:R-:W-:-:S06]  /*0920*/  IMAD.WIDE R24, R25, 0x8, R12 ;  /* 0x0000000819187825 */ /* 0x004fcc00078e020c */
[----:B------:R-:W2:Y:S01]  /*0930*/  LDG.E.64 R24, desc[UR6][R24.64] ;  /* 0x0000000618187981 */ /* 0x000ea2000c1e1b00 */
[----:B---3--:R-:W-:-:S05]  /*0940*/  IMAD.WIDE R12, R27, 0x8, R12 ;  /* 0x000000081b0c7825 */ /* 0x008fca00078e020c */
[----:B------:R-:W3:Y:S01]  /*0950*/  LDG.E.64 R26, desc[UR6][R12.64] ;  /* 0x000000060c1a7981 */ /* 0x000ee2000c1e1b00 */
[----:B------:R-:W-:-:S08]  /*0960*/  DFMA R18, R10, R16, R18 ;  /* 0x000000100a12722b */ /* 0x000fd00000000012 */
[----:B----4-:R-:W-:-:S08]  /*0970*/  DFMA R18, R10, R14, R18 ;  /* 0x0000000e0a12722b */ /* 0x010fd00000000012 */
[----:B------:R-:W-:Y:S01]  /*0980*/  DFMA R18, R10, R20, R18 ;  /* 0x000000140a12722b */ /* 0x000fe20000000012 */
[----:B------:R-:W-:-:S07]  /*0990*/  IADD3 R6, PT, PT, R6, 0x8, RZ ;  /* 0x0000000806067810 */ /* 0x000fce0007ffe0ff */
[----:B--2---:R-:W-:-:S08]  /*09a0*/  DFMA R18, R10, R24, R18 ;  /* 0x000000180a12722b */ /* 0x004fd00000000012 */
[----:B---3--:R-:W-:-:S11]  /*09b0*/  DFMA R26, R10, R26, R18 ;  /* 0x0000001a0a1a722b */ /* 0x008fd60000000012 */
.L_x_9:
[----:B------:R-:W-:Y:S05]  /*09c0*/  BSYNC.RECONVERGENT B3 ;  /* 0x0000000000037941 */ /* 0x000fea0003800200 */
.L_x_8:
        /* <DEDUP_REMOVED lines=12> */
[----:B------:R-:W4:Y:S01]  /*0a90*/  LDG.E R21, desc[UR6][R24.64+0xc] ;  /* 0x00000c0618157981 */ /* 0x000f22000c1e1900 */
[----:B---3--:R-:W-:-:S04]  /*0aa0*/  IMAD.WIDE R16, R17, 0x8, R12 ;  /* 0x0000000811107825 */ /* 0x008fc800078e020c */
[--C-:B--2---:R-:W-:Y:S02]  /*0ab0*/  IMAD.WIDE R14, R15, 0x8, R12.reuse ;  /* 0x000000080f0e7825 */ /* 0x104fe400078e020c */
[----:B------:R-:W2:Y:S02]  /*0ac0*/  LDG.E.64 R16, desc[UR6][R16.64] ;  /* 0x0000000610107981 */ /* 0x000ea4000c1e1b00 */
[--C-:B----4-:R-:W-:Y:S02]  /*0ad0*/  IMAD.WIDE R18, R19, 0x8, R12.reuse ;  /* 0x0000000813127825 */ /* 0x110fe400078e020c */
[----:B------:R-:W3:Y:S02]  /*0ae0*/  LDG.E.64 R14, desc[UR6][R14.64] ;  /* 0x000000060e0e7981 */ /* 0x000ee4000c1e1b00 */
[----:B------:R-:W-:Y:S02]  /*0af0*/  IMAD.WIDE R12, R21, 0x8, R12 ;  /* 0x00000008150c7825 */ /* 0x000fe400078e020c */
[----:B------:R-:W4:Y:S04]  /*0b00*/  LDG.E.64 R18, desc[UR6][R18.64] ;  /* 0x0000000612127981 */ /* 0x000f28000c1e1b00 */
[----:B------:R-:W4:Y:S01]  /*0b10*/  LDG.E.64 R12, desc[UR6][R12.64] ;  /* 0x000000060c0c7981 */ /* 0x000f22000c1e1b00 */
[----:B------:R-:W-:Y:S01]  /*0b20*/  IADD3 R6, PT, PT, R6, 0x4, RZ ;  /* 0x0000000406067810 */ /* 0x000fe20007ffe0ff */
[----:B--2--5:R-:W-:-:S08]  /*0b30*/  DFMA R26, R10, R16, R26 ;  /* 0x000000100a1a722b */ /* 0x024fd0000000001a */
[----:B---3--:R-:W-:-:S08]  /*0b40*/  DFMA R26, R10, R14, R26 ;  /* 0x0000000e0a1a722b */ /* 0x008fd0000000001a */
[----:B----4-:R-:W-:-:S08]  /*0b50*/  DFMA R26, R10, R18, R26 ;  /* 0x000000120a1a722b */ /* 0x010fd0000000001a */
[----:B------:R-:W-:-:S11]  /*0b60*/  DFMA R26, R10, R12, R26 ;  /* 0x0000000c0a1a722b */ /* 0x000fd6000000001a */
.L_x_11:
[----:B------:R-:W-:Y:S05]  /*0b70*/  BSYNC.RECONVERGENT B3 ;  /* 0x0000000000037941 */ /* 0x000fea0003800200 */
.L_x_10:
[----:B------:R-:W-:Y:S05]  /*0b80*/  @!P1 BRA `(.L_x_4) ;  /* 0x0000000000489947 */ /* 0x000fea0003800000 */
[----:B------:R-:W2:Y:S08]  /*0b90*/  LDC.64 R14, c[0x0][0x380] ;  /* 0x0000e000ff0e7b82 */ /* 0x000eb00000000a00 */
[----:B------:R-:W3:Y:S01]  /*0ba0*/  LDC.64 R12, c[0x0][0x398] ;  /* 0x0000e600ff0c7b82 */ /* 0x000ee20000000a00 */
[----:B--2---:R-:W-:-:S05]  /*0bb0*/  IMAD.WIDE R14, R6, 0x4, R14 ;  /* 0x00000004060e7825 */ /* 0x004fca00078e020e */
[----:B------:R-:W3:Y:S01]  /*0bc0*/  LDG.E R17, desc[UR6][R14.64] ;  /* 0x000000060e117981 */ /* 0x000ee2000c1e1900 */
[----:B------:R-:W-:Y:S01]  /*0bd0*/  ISETP.NE.AND P0, PT, R23, 0x1, PT ;  /* 0x000000011700780c */ /* 0x000fe20003f05270 */
[----:B---3--:R-:W-:-:S06]  /*0be0*/  IMAD.WIDE R16, R17, 0x8, R12 ;  /* 0x0000000811107825 */ /* 0x008fcc00078e020c */
[----:B------:R-:W2:Y:S02]  /*0bf0*/  LDG.E.64 R16, desc[UR6][R16.64] ;  /* 0x0000000610107981 */ /* 0x000ea4000c1e1b00 */
[----:B--2--5:R-:W-:-:S04]  /*0c00*/  DFMA R26, R10, R16, R26 ;  /* 0x000000100a1a722b */ /* 0x024fc8000000001a */
[----:B------:R-:W-:Y:S07]  /*0c10*/  @!P0 BRA `(.L_x_4) ;  /* 0x0000000000248947 */ /* 0x000fee0003800000 */
[----:B------:R-:W-:Y:S01]  /*0c20*/  ISETP.NE.AND P0, PT, R23, 0x2, PT ;  /* 0x000000021700780c */ /* 0x000fe20003f05270 */
[----:B------:R-:W2:-:S12]  /*0c30*/  LDG.E R17, desc[UR6][R14.64+0x4] ;  /* 0x000004060e117981 */ /* 0x000e98000c1e1900 */
[----:B------:R-:W3:Y:S01]  /*0c40*/  @P0 LDG.E R19, desc[UR6][R14.64+0x8] ;  /* 0x000008060e130981 */ /* 0x000ee2000c1e1900 */
[----:B--2---:R-:W-:-:S06]  /*0c50*/  IMAD.WIDE R16, R17, 0x8, R12 ;  /* 0x0000000811107825 */ /* 0x004fcc00078e020c */
[----:B------:R-:W2:Y:S01]  /*0c60*/  LDG.E.64 R16, desc[UR6][R16.64] ;  /* 0x0000000610107981 */ /* 0x000ea2000c1e1b00 */
[----:B---3--:R-:W-:-:S06]  /*0c70*/  @P0 IMAD.WIDE R12, R19, 0x8, R12 ;  /* 0x00000008130c0825 */ /* 0x008fcc00078e020c */
[----:B------:R-:W3:Y:S01]  /*0c80*/  @P0 LDG.E.64 R12, desc[UR6][R12.64] ;  /* 0x000000060c0c0981 */ /* 0x000ee2000c1e1b00 */
[----:B--2---:R-:W-:-:S08]  /*0c90*/  DFMA R26, R10, R16, R26 ;  /* 0x000000100a1a722b */ /* 0x004fd0000000001a */
[----:B---3--:R-:W-:-:S11]  /*0ca0*/  @P0 DFMA R26, R10, R12, R26 ;  /* 0x0000000c0a1a022b */ /* 0x008fd6000000001a */
.L_x_4:
[----:B------:R-:W-:Y:S05]  /*0cb0*/  BSYNC.RECONVERGENT B0 ;  /* 0x0000000000007941 */ /* 0x000fea0003800200 */
.L_x_3:
[----:B------:R-:W-:Y:S01]  /*0cc0*/  DADD R26, -R26, 1 ;  /* 0x3ff000001a1a7429 */ /* 0x000fe20000000100 */
[----:B------:R-:W-:-:S04]  /*0cd0*/  IADD3 R7, PT, PT, R7, 0x8000, RZ ;  /* 0x0000800007077810 */ /* 0x000fc80007ffe0ff */
[----:B------:R-:W-:Y:S01]  /*0ce0*/  ISETP.GE.AND P1, PT, R7, R2, PT ;  /* 0x000000020700720c */ /* 0x000fe20003f26270 */
[----:B-----5:R-:W2:Y:S08]  /*0cf0*/  F2F.F32.F64 R10, R26 ;  /* 0x0000001a000a7310 */ /* 0x020eb00000301000 */
[----:B--2---:R-:W1:Y:S02]  /*0d00*/  F2F.F64.F32 R10, |R10| ;  /* 0x4000000a000a7310 */ /* 0x004e640000201800 */
[----:B-1----:R-:W-:-:S06]  /*0d10*/  DSETP.GEU.AND P0, PT, R8, R10, PT ;  /* 0x0000000a0800722a */ /* 0x002fcc0003f0e000 */
[----:B------:R-:W-:Y:S02]  /*0d20*/  FSEL R8, R10, R8, !P0 ;  /* 0x000000080a087208 */ /* 0x000fe40004000000 */
[----:B------:R-:W-:Y:S01]  /*0d30*/  FSEL R9, R11, R9, !P0 ;  /* 0x000000090b097208 */ /* 0x000fe20004000000 */
[----:B------:R-:W-:Y:S06]  /*0d40*/  @!P1 BRA `(.L_x_12) ;  /* 0xfffffff000f89947 */ /* 0x000fec000383ffff */
[----:B------:R-:W-:Y:S05]  /*0d50*/  BSYNC.RECONVERGENT B1 ;  /* 0x0000000000017941 */ /* 0x000fea0003800200 */
.L_x_2:
[----:B------:R1:W-:Y:S02]  /*0d60*/  STS.64 [R5], R8 ;  /* 0x0000000805007388 */ /* 0x0003e40000000a00 */
.L_x_1:
[----:B------:R-:W-:Y:S05]  /*0d70*/  BSYNC.RECONVERGENT B2 ;  /* 0x0000000000027941 */ /* 0x000fea0003800200 */
.L_x_0:
[----:B------:R-:W-:Y:S01]  /*0d80*/  BAR.SYNC.DEFER_BLOCKING 0x0 ;  /* 0x0000000000007b1d */ /* 0x000fe20000010000 */
[----:B------:R-:W-:-:S13]  /*0d90*/  ISETP.GE.U32.AND P0, PT, R4, 0x2, PT ;  /* 0x000000020400780c */ /* 0x000fda0003f06070 */
[----:B------:R-:W-:Y:S05]  /*0da0*/  @!P0 BRA `(.L_x_13) ;  /* 0x0000000000388947 */ /* 0x000fea0003800000 */
.L_x_16:
[----:B------:R-:W-:Y:S01]  /*0db0*/  MOV R2, R4 ;  /* 0x0000000400027202 */ /* 0x000fe20000000f00 */
[----:B------:R-:W-:Y:S01]  /*0dc0*/  BSSY.RECONVERGENT B0, `(.L_x_14) ;  /* 0x0000009000007945 */ /* 0x000fe20003800200 */
[----:B------:R-:W-:-:S04]  /*0dd0*/  SHF.R.U32.HI R4, RZ, 0x1, R4 ;  /* 0x00000001ff047819 */ /* 0x000fc80000011604 */
[----:B------:R-:W-:-:S13]  /*0de0*/  ISETP.GE.U32.AND P0, PT, R3, R4, PT ;  /* 0x000000040300720c */ /* 0x000fda0003f06070 */
[----:B--2---:R-:W-:Y:S05]  /*0df0*/  @P0 BRA `(.L_x_15) ;  /* 0x0000000000140947 */ /* 0x004fea0003800000 */
[----:B-1----:R-:W-:Y:S01]  /*0e00*/  LEA R8, R4, R5, 0x3 ;  /* 0x0000000504087211 */ /* 0x002fe200078e18ff */
[----:B------:R-:W-:Y:S05]  /*0e10*/  LDS.64 R6, [R5] ;  /* 0x0000000005067984 */ /* 0x000fea0000000a00 */
[----:B------:R-:W1:Y:S02]  /*0e20*/  LDS.64 R8, [R8] ;  /* 0x0000000008087984 */ /* 0x000e640000000a00 */
[----:B-1----:R-:W-:-:S14]  /*0e30*/  DSETP.GT.AND P0, PT, R8, R6, PT ;  /* 0x000000060800722a */ /* 0x002fdc0003f04000 */
[----:B------:R2:W-:Y:S02]  /*0e40*/  @P0 STS.64 [R5], R8 ;  /* 0x0000000805000388 */ /* 0x0005e40000000a00 */
.L_x_15:
[----:B------:R-:W-:Y:S05]  /*0e50*/  BSYNC.RECONVERGENT B0 ;  /* 0x0000000000007941 */ /* 0x000fea0003800200 */
.L_x_14:
[----:B------:R-:W-:Y:S01]  /*0e60*/  BAR.SYNC.DEFER_BLOCKING 0x0 ;  /* 0x0000000000007b1d */ /* 0x000fe20000010000 */
[----:B------:R-:W-:-:S13]  /*0e70*/  ISETP.GT.U32.AND P0, PT, R2, 0x3, PT ;  /* 0x000000030200780c */ /* 0x000fda0003f04070 */
[----:B------:R-:W-:Y:S05]  /*0e80*/  @P0 BRA `(.L_x_16) ;  /* 0xfffffffc00c80947 */ /* 0x000fea000383ffff */
.L_x_13:
[----:B------:R-:W-:-:S13]  /*0e90*/  ISETP.NE.AND P0, PT, R3, RZ, PT ;  /* 0x000000ff0300720c */ /* 0x000fda0003f05270 */
[----:B------:R-:W3:Y:S01]  /*0ea0*/  @!P0 S2R R3, SR_CgaCtaId ;  /* 0x0000000000038919 */ /* 0x000ee20000008800 */
[----:B------:R-:W-:Y:S01]  /*0eb0*/  @!P0 MOV R2, 0x400 ;  /* 0x0000040000028802 */ /* 0x000fe20000000f00 */
[----:B------:R-:W4:Y:S02]  /*0ec0*/  @!P0 LDC.64 R6, c[0x0][0x3a8] ;  /* 0x0000ea00ff068b82 */ /* 0x000f240000000a00 */
[----:B----4-:R-:W-:Y:S01]  /*0ed0*/  @!P0 IMAD.WIDE.U32 R6, R0, 0x8, R6 ;  /* 0x0000000800068825 */ /* 0x010fe200078e0006 */
[----:B---3--:R-:W-:-:S06]  /*0ee0*/  @!P0 LEA R2, R3, R2, 0x18 ;  /* 0x0000000203028211 */ /* 0x008fcc00078ec0ff */
[----:B------:R-:W3:Y:S04]  /*0ef0*/  @!P0 LDS.64 R2, [R2] ;  /* 0x0000000002028984 */ /* 0x000ee80000000a00 */
[----:B------:R-:W-:Y:S04]  /*0f00*/  STS.64 [R5], RZ ;  /* 0x000000ff05007388 */ /* 0x000fe80000000a00 */
[----:B---3--:R-:W-:Y:S01]  /*0f10*/  @!P0 STG.E.64 desc[UR6][R6.64], R2 ;  /* 0x0000000206008986 */ /* 0x008fe2000c101b06 */
[----:B------:R-:W-:Y:S05]  /*0f20*/  EXIT ;  /* 0x000000000000794d */ /* 0x000fea0003800000 */
.L_x_17:
[----:B------:R-:W-:-:S00]  /*0f30*/  BRA `(.L_x_17) ;  /* 0xfffffffc00fc7947 */ /* 0x000fc0000383ffff */
[----:B------:R-:W-:-:S00]  /*0f40*/  NOP ;  /* 0x0000000000007918 */ /* 0x000fc00000000000 */
        /* <DEDUP_REMOVED lines=11> */
.L_x_60:


//--------------------- .text._Z6colSumPiS_PdS0_S_ --------------------------
	.section	.text._Z6colSumPiS_PdS0_S_,"ax",@progbits
	.align	128
        .global         _Z6colSumPiS_PdS0_S_
        .type           _Z6colSumPiS_PdS0_S_,@function
        .size           _Z6colSumPiS_PdS0_S_,(.L_x_58 - _Z6colSumPiS_PdS0_S_)
        .other          _Z6colSumPiS_PdS0_S_,@"STO_CUDA_ENTRY STV_DEFAULT"
_Z6colSumPiS_PdS0_S_:
.text._Z6colSumPiS_PdS0_S_:
[----:B------:R-:W-:Y:S08]  /*0000*/  LDC R1, c[0x0][0x37c] ;  /* 0x0000df00ff017b82 */ /* 0x000ff00000000800 */
[----:B------:R-:W0:Y:S01]  /*0010*/  LDC.64 R2, c[0x0][0x3a0] ;  /* 0x0000e800ff027b82 */ /* 0x000e220000000a00 */
[----:B------:R-:W0:Y:S02]  /*0020*/  LDCU.64 UR4, c[0x0][0x358] ;  /* 0x00006b00ff0477ac */ /* 0x000e240008000a00 */
[----:B0-----:R-:W2:Y:S01]  /*0030*/  LDG.E R2, desc[UR4][R2.64] ;  /* 0x0000000402027981 */ /* 0x001ea2000c1e1900 */
[----:B------:R-:W0:Y:S01]  /*0040*/  LDCU UR6, c[0x0][0x360] ;  /* 0x00006c00ff0677ac */ /* 0x000e220008000800 */
[----:B------:R-:W-:Y:S01]  /*0050*/  BSSY.RECONVERGENT B1, `(.L_x_18) ;  /* 0x00000dc000017945 */ /* 0x000fe20003800200 */
[----:B------:R-:W0:Y:S01]  /*0060*/  S2R R0, SR_CTAID.X ;  /* 0x0000000000007919 */ /* 0x000e220000002500 */
[----:B------:R-:W0:Y:S02]  /*0070*/  S2R R5, SR_TID.X ;  /* 0x0000000000057919 */ /* 0x000e240000002100 */
[----:B0-----:R-:W-:Y:S01]  /*0080*/  IMAD R0, R0, UR6, R5 ;  /* 0x0000000600007c24 */ /* 0x001fe2000f8e0205 */
[----:B--2---:R-:W-:-:S04]  /*0090*/  IADD3 R5, PT, PT, R2, -0x1, RZ ;  /* 0xffffffff02057810 */ /* 0x004fc80007ffe0ff */
[----:B------:R-:W-:-:S13]  /*00a0*/  ISETP.GE.AND P0, PT, R0, R5, PT ;  /* 0x000000050000720c */ /* 0x000fda0003f06270 */
[----:B------:R-:W-:Y:S05]  /*00b0*/  @P0 BRA `(.L_x_19) ;  /* 0x0000000c00540947 */ /* 0x000fea0003800000 */
[----:B------:R-:W0:Y:S02]  /*00c0*/  LDC.64 R8, c[0x0][0x380] ;  /* 0x0000e000ff087b82 */ /* 0x000e240000000a00 */
[----:B0-----:R-:W-:-:S04]  /*00d0*/  IADD3 R8, P0, PT, R8, 0x20, RZ ;  /* 0x0000002008087810 */ /* 0x001fc80007f1e0ff */
[----:B------:R-:W-:-:S09]  /*00e0*/  IADD3.X R9, PT, PT, RZ, R9, RZ, P0, !PT ;  /* 0x00000009ff097210 */ /* 0x000fd200007fe4ff */
.L_x_33:
[----:B------:R-:W0:Y:S02]  /*00f0*/  LDC.64 R4, c[0x0][0x388] ;  /* 0x0000e200ff047b82 */ /* 0x000e240000000a00 */
[----:B0-----:R-:W-:-:S05]  /*0100*/  IMAD.WIDE R4, R0, 0x4, R4 ;  /* 0x0000000400047825 */ /* 0x001fca00078e0204 */
[----:B------:R-:W2:Y:S04]  /*0110*/  LDG.E R3, desc[UR4][R4.64] ;  /* 0x0000000404037981 */ /* 0x000ea8000c1e1900 */
[----:B------:R-:W2:Y:S01]  /*0120*/  LDG.E R6, desc[UR4][R4.64+0x4] ;  /* 0x0000040404067981 */ /* 0x000ea2000c1e1900 */
[----:B------:R-:W-:Y:S01]  /*0130*/  BSSY.RECONVERGENT B0, `(.L_x_20) ;  /* 0x00000af000007945 */ /* 0x000fe20003800200 */
[----:B------:R-:W-:Y:S02]  /*0140*/  CS2R R24, SRZ ;  /* 0x0000000000187805 */ /* 0x000fe4000001ff00 */
[----:B--2---:R-:W-:-:S13]  /*0150*/  ISETP.GE.AND P0, PT, R3, R6, PT ;  /* 0x000000060300720c */ /* 0x004fda0003f06270 */
[----:B------:R-:W-:Y:S05]  /*0160*/  @P0 BRA `(.L_x_21) ;  /* 0x0000000800ac0947 */ /* 0x000fea0003800000 */
[C---:B------:R-:W-:Y:S01]  /*0170*/  IMAD.IADD R4, R6.reuse, 0x1, -R3 ;  /* 0x0000000106047824 */ /* 0x040fe200078e0a03 */
[----:B------:R-:W-:Y:S01]  /*0180*/  IADD3 R6, PT, PT, -R6, R3, RZ ;  /* 0x0000000306067210 */ /* 0x000fe20007ffe1ff */
[----:B------:R-:W-:Y:S01]  /*0190*/  BSSY.RECONVERGENT B2, `(.L_x_22) ;  /* 0x000004f000027945 */ /* 0x000fe20003800200 */
[----:B------:R-:W-:Y:S02]  /*01a0*/  CS2R R24, SRZ ;  /* 0x0000000000187805 */ /* 0x000fe4000001ff00 */
[----:B------:R-:W-:Y:S02]  /*01b0*/  ISETP.GT.U32.AND P1, PT, R6, -0x10, PT ;  /* 0xfffffff00600780c */ /* 0x000fe40003f24070 */
[----:B------:R-:W-:-:S04]  /*01c0*/  LOP3.LUT R5, R4, 0xf, RZ, 0xc0, !PT ;  /* 0x0000000f04057812 */ /* 0x000fc800078ec0ff */
[----:B------:R-:W-:-:S07]  /*01d0*/  ISETP.NE.AND P0, PT, R5, RZ, PT ;  /* 0x000000ff0500720c */ /* 0x000fce0003f05270 */
[----:B------:R-:W-:Y:S06]  /*01e0*/  @P1 BRA `(.L_x_23) ;  /* 0x0000000400241947 */ /* 0x000fec0003800000 */
[----:B------:R-:W-:Y:S02]  /*01f0*/  LOP3.LUT R6, R4, 0xfffffff0, RZ, 0xc0, !PT ;  /* 0xfffffff004067812 */ /* 0x000fe400078ec0ff */
[----:B------:R-:W-:Y:S02]  /*0200*/  CS2R R24, SRZ ;  /* 0x0000000000187805 */ /* 0x000fe4000001ff00 */
[----:B------:R-:W-:-:S07]  /*0210*/  IADD3 R6, PT, PT, -R6, RZ, RZ ;  /* 0x000000ff06067210 */ /* 0x000fce0007ffe1ff */
.L_x_24:
[----:B------:R-:W-:Y:S01]  /*0220*/  IMAD.WIDE R28, R3, 0x4, R8 ;  /* 0x00000004031c7825 */ /* 0x000fe200078e0208 */
[----:B------:R-:W0:Y:S04]  /*0230*/  LDC.64 R12, c[0x0][0x390] ;  /* 0x0000e400ff0c7b82 */ /* 0x000e280000000a00 */
[----:B------:R-:W0:Y:S04]  /*0240*/  LDG.E R11, desc[UR4][R28.64+-0x20] ;  /* 0xffffe0041c0b7981 */ /* 0x000e28000c1e1900 */
[----:B------:R-:W2:Y:S04]  /*0250*/  LDG.E R21, desc[UR4][R28.64+-0x1c] ;  /* 0xffffe4041c157981 */ /* 0x000ea8000c1e1900 */
[----:B------:R-:W3:Y:S04]  /*0260*/  LDG.E R19, desc[UR4][R28.64+-0x18] ;  /* 0xffffe8041c137981 */ /* 0x000ee8000c1e1900 */
[----:B------:R-:W4:Y:S04]  /*0270*/  LDG.E R15, desc[UR4][R28.64+-0x14] ;  /* 0xffffec041c0f7981 */ /* 0x000f28000c1e1900 */
[----:B------:R-:W5:Y:S04]  /*0280*/  LDG.E R27, desc[UR4][R28.64+-0x10] ;  /* 0xfffff0041c1b7981 */ /* 0x000f68000c1e1900 */
[----:B------:R-:W5:Y:S04]  /*0290*/  LDG.E R23, desc[UR4][R28.64+-0xc] ;  /* 0xfffff4041c177981 */ /* 0x000f68000c1e1900 */
[----:B------:R-:W5:Y:S04]  /*02a0*/  LDG.E R17, desc[UR4][R28.64+-0x8] ;  /* 0xfffff8041c117981 */ /* 0x000f68000c1e1900 */
[----:B------:R-:W5:Y:S01]  /*02b0*/  LDG.E R7, desc[UR4][R28.64+-0x4] ;  /* 0xfffffc041c077981 */ /* 0x000f62000c1e1900 */
[----:B0-----:R-:W-:-:S06]  /*02c0*/  IMAD.WIDE R10, R11, 0x8, R12 ;  /* 0x000000080b0a7825 */ /* 0x001fcc00078e020c */
[----:B------:R-:W5:Y:S01]  /*02d0*/  LDG.E.64 R10, desc[UR4][R10.64] ;  /* 0x000000040a0a7981 */ /* 0x000f62000c1e1b00 */
[----:B--2---:R-:W-:-:S06]  /*02e0*/  IMAD.WIDE R20, R21, 0x8, R12 ;  /* 0x0000000815147825 */ /* 0x004fcc00078e020c */
[----:B------:R-:W2:Y:S01]  /*02f0*/  LDG.E.64 R20, desc[UR4][R20.64] ;  /* 0x0000000414147981 */ /* 0x000ea2000c1e1b00 */
[----:B---3--:R-:W-:-:S06]  /*0300*/  IMAD.WIDE R18, R19, 0x8, R12 ;  /* 0x0000000813127825 */ /* 0x008fcc00078e020c */
[----:B------:R-:W3:Y:S01]  /*0310*/  LDG.E.64 R18, desc[UR4][R18.64] ;  /* 0x0000000412127981 */ /* 0x000ee2000c1e1b00 */
[----:B----4-:R-:W-:-:S06]  /*0320*/  IMAD.WIDE R14, R15, 0x8, R12 ;  /* 0x000000080f0e7825 */ /* 0x010fcc00078e020c */
[----:B------:R-:W4:Y:S01]  /*0330*/  LDG.E.64 R14, desc[UR4][R14.64] ;  /* 0x000000040e0e7981 */ /* 0x000f22000c1e1b00 */
[----:B-----5:R-:W-:-:S06]  /*0340*/  IMAD.WIDE R16, R17, 0x8, R12 ;  /* 0x0000000811107825 */ /* 0x020fcc00078e020c */
[----:B------:R-:W5:Y:S01]  /*0350*/  LDG.E.64 R16, desc[UR4][R16.64] ;  /* 0x0000000410107981 */ /* 0x000f62000c1e1b00 */
[----:B------:R-:W-:Y:S01]  /*0360*/  DADD R10, R10, R24 ;  /* 0x000000000a0a7229 */ /* 0x000fe20000000018 */
[--C-:B------:R-:W-:Y:S02]  /*0370*/  IMAD.WIDE R24, R27, 0x8, R12.reuse ;  /* 0x000000081b187825 */ /* 0x100fe400078e020c */
[----:B------:R-:W5:Y:S04]  /*0380*/  LDG.E R27, desc[UR4][R28.64] ;  /* 0x000000041c1b7981 */ /* 0x000f68000c1e1900 */
[----:B------:R-:W5:Y:S01]  /*0390*/  LDG.E.64 R24, desc[UR4][R24.64] ;  /* 0x0000000418187981 */ /* 0x000f62000c1e1b00 */
[----:B--2---:R-:W-:Y:S01]  /*03a0*/  DADD R20, R10, R20 ;  /* 0x000000000a147229 */ /* 0x004fe20000000014 */
[----:B------:R-:W-:-:S02]  /*03b0*/  IMAD.WIDE R10, R23, 0x8, R12 ;  /* 0x00000008170a7825 */ /* 0x000fc400078e020c */
[----:B------:R-:W2:Y:S04]  /*03c0*/  LDG.E R23, desc[UR4][R28.64+0x10] ;  /* 0x000010041c177981 */ /* 0x000ea8000c1e1900 */
[----:B------:R-:W2:Y:S01]  /*03d0*/  LDG.E.64 R10, desc[UR4][R10.64] ;  /* 0x000000040a0a7981 */ /* 0x000ea2000c1e1b00 */
[----:B---3--:R-:W-:-:S03]  /*03e0*/  DADD R18, R20, R18 ;  /* 0x0000000014127229 */ /* 0x008fc60000000012 */
[----:B------:R-:W3:Y:S04]  /*03f0*/  LDG.E R20, desc[UR4][R28.64+0x4] ;  /* 0x000004041c147981 */ /* 0x000ee8000c1e1900 */
[----:B------:R-:W3:Y:S01]  /*0400*/  LDG.E R21, desc[UR4][R28.64+0x8] ;  /* 0x000008041c157981 */ /* 0x000ee2000c1e1900 */
[----:B----4-:R-:W-:Y:S01]  /*0410*/  DADD R14, R18, R14 ;  /* 0x00000000120e7229 */ /* 0x010fe2000000000e */
[--C-:B------:R-:W-:Y:S02]  /*0420*/  IMAD.WIDE R18, R7, 0x8, R12.reuse ;  /* 0x0000000807127825 */ /* 0x100fe400078e020c */
[----:B------:R-:W4:Y:S04]  /*0430*/  LDG.E R7, desc[UR4][R28.64+0xc] ;  /* 0x00000c041c077981 */ /* 0x000f28000c1e1900 */
[----:B------:R-:W4:Y:S01]  /*0440*/  LDG.E.64 R18, desc[UR4][R18.64] ;  /* 0x0000000412127981 */ /* 0x000f22000c1e1b00 */
[----:B-----5:R-:W-:Y:S01]  /*0450*/  DADD R24, R14, R24 ;  /* 0x000000000e187229 */ /* 0x020fe20000000018 */
[----:B------:R-:W-:-:S02]  /*0460*/  IMAD.WIDE R14, R27, 0x8, R12 ;  /* 0x000000081b0e7825 */ /* 0x000fc400078e020c */
[----:B------:R-:W5:Y:S04]  /*0470*/  LDG.E R27, desc[UR4][R28.64+0x18] ;  /* 0x000018041c1b7981 */ /* 0x000f68000c1e1900 */
[----:B------:R-:W5:Y:S01]  /*0480*/  LDG.E.64 R14, desc[UR4][R14.64] ;  /* 0x000000040e0e7981 */ /* 0x000f62000c1e1b00 */
[----:B--2---:R-:W-:-:S03]  /*0490*/  DADD R10, R24, R10 ;  /* 0x00000000180a7229 */ /* 0x004fc6000000000a */
[----:B------:R-:W2:Y:S04]  /*04a0*/  LDG.E R25, desc[UR4][R28.64+0x14] ;  /* 0x000014041c197981 */ /* 0x000ea8000c1e1900 */
[----:B------:R-:W2:Y:S01]  /*04b0*/  LDG.E R29, desc[UR4][R28.64+0x1c] ;  /* 0x00001c041c1d7981 */ /* 0x000ea2000c1e1900 */
[----:B------:R-:W-:Y:S01]  /*04c0*/  DADD R16, R10, R16 ;  /* 0x000000000a107229 */ /* 0x000fe20000000010 */
[----:B---3--:R-:W-:-:S04]  /*04d0*/  IMAD.WIDE R10, R20, 0x8, R12 ;  /* 0x00000008140a7825 */ /* 0x008fc800078e020c */
[----:B------:R-:W-:Y:S02]  /*04e0*/  IMAD.WIDE R20, R21, 0x8, R12 ;  /* 0x0000000815147825 */ /* 0x000fe400078e020c */
[----:B------:R-:W3:Y:S01]  /*04f0*/  LDG.E.64 R10, desc[UR4][R10.64] ;  /* 0x000000040a0a7981 */ /* 0x000ee2000c1e1b00 */
[----:B----4-:R-:W-:-:S03]  /*0500*/  DADD R16, R16, R18 ;  /* 0x0000000010107229 */ /* 0x010fc60000000012 */
[----:B------:R-:W4:Y:S01]  /*0510*/  LDG.E.64 R20, desc[UR4][R20.64] ;  /* 0x0000000414147981 */ /* 0x000f22000c1e1b00 */
[----:B------:R-:W-:-:S04]  /*0520*/  IMAD.WIDE R18, R7, 0x8, R12 ;  /* 0x0000000807127825 */ /* 0x000fc800078e020c */
[--C-:B------:R-:W-:Y:S02]  /*0530*/  IMAD.WIDE R22, R23, 0x8, R12.reuse ;  /* 0x0000000817167825 */ /* 0x100fe400078e020c */
[----:B------:R-:W4:Y:S04]  /*0540*/  LDG.E.64 R18, desc[UR4][R18.64] ;  /* 0x0000000412127981 */ /* 0x000f28000c1e1b00 */
[----:B------:R-:W4:Y:S01]  /*0550*/  LDG.E.64 R22, desc[UR4][R22.64] ;  /* 0x0000000416167981 */ /* 0x000f22000c1e1b00 */
[----:B-----5:R-:W-:Y:S01]  /*0560*/  DADD R14, R16, R14 ;  /* 0x00000000100e7229 */ /* 0x020fe2000000000e */
[----:B--2---:R-:W-:-:S04]  /*0570*/  IMAD.WIDE R16, R25, 0x8, R12 ;  /* 0x0000000819107825 */ /* 0x004fc800078e020c */
[--C-:B------:R-:W-:Y:S02]  /*0580*/  IMAD.WIDE R24, R27, 0x8, R12.reuse ;  /* 0x000000081b187825 */ /* 0x100fe400078e020c */
[----:B------:R-:W2:Y:S04]  /*0590*/  LDG.E.64 R16, desc[UR4][R16.64] ;  /* 0x0000000410107981 */ /* 0x000ea8000c1e1b00 */
[----:B------:R-:W5:Y:S01]  /*05a0*/  LDG.E.64 R24, desc[UR4][R24.64] ;  /* 0x0000000418187981 */ /* 0x000f62000c1e1b00 */
[----:B------:R-:W-:-:S06]  /*05b0*/  IMAD.WIDE R12, R29, 0x8, R12 ;  /* 0x000000081d0c7825 */ /* 0x000fcc00078e020c */
[----:B------:R-:W5:Y:S01]  /*05c0*/  LDG.E.64 R12, desc[UR4][R12.64] ;  /* 0x000000040c0c7981 */ /* 0x000f62000c1e1b00 */
[----:B---3--:R-:W-:-:S08]  /*05d0*/  DADD R10, R14, R10 ;  /* 0x000000000e0a7229 */ /* 0x008fd0000000000a */
[----:B----4-:R-:W-:-:S08]  /*05e0*/  DADD R10, R10, R20 ;  /* 0x000000000a0a7229 */ /* 0x010fd00000000014 */
[----:B------:R-:W-:Y:S01]  /*05f0*/  DADD R10, R10, R18 ;  /* 0x000000000a0a7229 */ /* 0x000fe20000000012 */
[----:B------:R-:W-:-:S07]  /*0600*/  VIADD R6, R6, 0x10 ;  /* 0x0000001006067836 */ /* 0x000fce0000000000 */
[----:B------:R-:W-:Y:S01]  /*0610*/  DADD R10, R10, R22 ;  /* 0x000000000a0a7229 */ /* 0x000fe20000000016 */
[----:B------:R-:W-:Y:S02]  /*0620*/  ISETP.NE.AND P1, PT, R6, RZ, PT ;  /* 0x000000ff0600720c */ /* 0x000fe40003f25270 */
[----:B------:R-:W-:-:S05]  /*0630*/  IADD3 R3, PT, PT, R3, 0x10, RZ ;  /* 0x0000001003037810 */ /* 0x000fca0007ffe0ff */
[----:B--2---:R-:W-:-:S08]  /*0640*/  DADD R10, R10, R16 ;  /* 0x000000000a0a7229 */ /* 0x004fd00000000010 */
[----:B-----5:R-:W-:-:S08]  /*0650*/  DADD R10, R10, R24 ;  /* 0x000000000a0a7229 */ /* 0x020fd00000000018 */
[----:B------:R-:W-:Y:S01]  /*0660*/  DADD R24, R10, R12 ;  /* 0x000000000a187229 */ /* 0x000fe2000000000c */
[----:B------:R-:W-:Y:S10]  /*0670*/  @P1 BRA `(.L_x_24) ;  /* 0xfffffff800e81947 */ /* 0x000ff4000383ffff */
.L_x_23:
[----:B------:R-:W-:Y:S05]  /*0680*/  BSYNC.RECONVERGENT B2 ;  /* 0x0000000000027941 */ /* 0x000fea0003800200 */
.L_x_22:
[----:B------:R-:W-:Y:S05]  /*0690*/  @!P0 BRA `(.L_x_21) ;  /* 0x0000000400608947 */ /* 0x000fea0003800000 */
[----:B------:R-:W-:Y:S01]  /*06a0*/  ISETP.GE.U32.AND P0, PT, R5, 0x8, PT ;  /* 0x000000080500780c */ /* 0x000fe20003f06070 */
[----:B------:R-:W-:Y:S01]  /*06b0*/  BSSY.RECONVERGENT B2, `(.L_x_25) ;  /* 0x0000028000027945 */ /* 0x000fe20003800200 */
[----:B------:R-:W-:-:S04]  /*06c0*/  LOP3.LUT R6, R4, 0x7, RZ, 0xc0, !PT ;  /* 0x0000000704067812 */ /* 0x000fc800078ec0ff */
[----:B------:R-:W-:-:S07]  /*06d0*/  ISETP.NE.AND P1, PT, R6, RZ, PT ;  /* 0x000000ff0600720c */ /* 0x000fce0003f25270 */
[----:B------:R-:W-:Y:S06]  /*06e0*/  @!P0 BRA `(.L_x_26) ;  /* 0x0000000000908947 */ /* 0x000fec0003800000 */
[----:B------:R-:W0:Y:S08]  /*06f0*/  LDC.64 R26, c[0x0][0x380] ;  /* 0x0000e000ff1a7b82 */ /* 0x000e300000000a00 */
[----:B------:R-:W1:Y:S01]  /*0700*/  LDC.64 R12, c[0x0][0x390] ;  /* 0x0000e400ff0c7b82 */ /* 0x000e620000000a00 */
[----:B0-----:R-:W-:-:S05]  /*0710*/  IMAD.WIDE R26, R3, 0x4, R26 ;  /* 0x00000004031a7825 */ /* 0x001fca00078e021a */
[----:B------:R-:W1:Y:S04]  /*0720*/  LDG.E R23, desc[UR4][R26.64] ;  /* 0x000000041a177981 */ /* 0x000e68000c1e1900 */
[----:B------:R-:W2:Y:S04]  /*0730*/  LDG.E R11, desc[UR4][R26.64+0x4] ;  /* 0x000004041a0b7981 */ /* 0x000ea8000c1e1900 */
[----:B------:R-:W3:Y:S04]  /*0740*/  LDG.E R21, desc[UR4][R26.64+0x8] ;  /* 0x000008041a157981 */ /* 0x000ee8000c1e1900 */
[----:B------:R-:W4:Y:S04]  /*0750*/  LDG.E R19, desc[UR4][R26.64+0xc] ;  /* 0x00000c041a137981 */ /* 0x000f28000c1e1900 */
[----:B------:R-:W5:Y:S04]  /*0760*/  LDG.E R17, desc[UR4][R26.64+0x10] ;  /* 0x000010041a117981 */ /* 0x000f68000c1e1900 */
[----:B------:R-:W5:Y:S04]  /*0770*/  LDG.E R15, desc[UR4][R26.64+0x14] ;  /* 0x000014041a0f7981 */ /* 0x000f68000c1e1900 */
[----:B------:R-:W5:Y:S04]  /*0780*/  LDG.E R7, desc[UR4][R26.64+0x18] ;  /* 0x000018041a077981 */ /* 0x000f68000c1e1900 */
[----:B------:R-:W5:Y:S01]  /*0790*/  LDG.E R5, desc[UR4][R26.64+0x1c] ;  /* 0x00001c041a057981 */ /* 0x000f62000c1e1900 */
[----:B-1----:R-:W-:-:S06]  /*07a0*/  IMAD.WIDE R22, R23, 0x8, R12 ;  /* 0x0000000817167825 */ /* 0x002fcc00078e020c */
[----:B------:R-:W5:Y:S01]  /*07b0*/  LDG.E.64 R22, desc[UR4][R22.64] ;  /* 0x0000000416167981 */ /* 0x000f62000c1e1b00 */
[----:B--2---:R-:W-:-:S04]  /*07c0*/  IMAD.WIDE R10, R11, 0x8, R12 ;  /* 0x000000080b0a7825 */ /* 0x004fc800078e020c */
[--C-:B---3--:R-:W-:Y:S02]  /*07d0*/  IMAD.WIDE R20, R21, 0x8, R12.reuse ;  /* 0x0000000815147825 */ /* 0x108fe400078e020c */
[----:B------:R-:W2:Y:S02]  /*07e0*/  LDG.E.64 R10, desc[UR4][R10.64] ;  /* 0x000000040a0a7981 */ /* 0x000ea4000c1e1b00 */
[--C-:B----4-:R-:W-:Y:S02]  /*07f0*/  IMAD.WIDE R18, R19, 0x8, R12.reuse ;  /* 0x0000000813127825 */ /* 0x110fe400078e020c */
[----:B------:R-:W3:Y:S02]  /*0800*/  LDG.E.64 R20, desc[UR4][R20.64] ;  /* 0x0000000414147981 */ /* 0x000ee4000c1e1b00 */
[--C-:B-----5:R-:W-:Y:S02]  /*0810*/  IMAD.WIDE R16, R17, 0x8, R12.reuse ;  /* 0x0000000811107825 */ /* 0x120fe400078e020c */
[----:B------:R-:W4:Y:S02]  /*0820*/  LDG.E.64 R18, desc[UR4][R18.64] ;  /* 0x0000000412127981 */ /* 0x000f24000c1e1b00 */
[----:B------:R-:W-:-:S02]  /*0830*/  IMAD.WIDE R14, R15, 0x8, R12 ;  /* 0x000000080f0e7825 */ /* 0x000fc400078e020c */
[----:B------:R-:W5:Y:S04]  /*0840*/  LDG.E.64 R16, desc[UR4][R16.64] ;  /* 0x0000000410107981 */ /* 0x000f68000c1e1b00 */
[----:B------:R-:W5:Y:S01]  /*0850*/  LDG.E.64 R14, desc[UR4][R14.64] ;  /* 0x000000040e0e7981 */ /* 0x000f62000c1e1b00 */
[----:B------:R-:W-:Y:S01]  /*0860*/  DADD R24, R24, R22 ;  /* 0x0000000018187229 */ /* 0x000fe20000000016 */
[----:B------:R-:W-:-:S04]  /*0870*/  IMAD.WIDE R22, R7, 0x8, R12 ;  /* 0x0000000807167825 */ /* 0x000fc800078e020c */
[----:B------:R-:W-:Y:S02]  /*0880*/  IMAD.WIDE R12, R5, 0x8, R12 ;  /* 0x00000008050c7825 */ /* 0x000fe400078e020c */
[----:B------:R-:W5:Y:S04]  /*0890*/  LDG.E.64 R22, desc[UR4][R22.64] ;  /* 0x0000000416167981 */ /* 0x000f68000c1e1b00 */
[----:B------:R-:W5:Y:S01]  /*08a0*/  LDG.E.64 R12, desc[UR4][R12.64] ;  /* 0x000000040c0c7981 */ /* 0x000f62000c1e1b00 */
[----:B--2---:R-:W-:-:S08]  /*08b0*/  DADD R10, R24, R10 ;  /* 0x00000000180a7229 */ /* 0x004fd0000000000a */
[----:B---3--:R-:W-:-:S08]  /*08c0*/  DADD R10, R10, R20 ;  /* 0x000000000a0a7229 */ /* 0x008fd00000000014 */
[----:B----4-:R-:W-:-:S08]  /*08d0*/  DADD R10, R10, R18 ;  /* 0x000000000a0a7229 */ /* 0x010fd00000000012 */
[----:B-----5:R-:W-:-:S08]  /*08e0*/  DADD R10, R10, R16 ;  /* 0x000000000a0a7229 */ /* 0x020fd00000000010 */
[----:B------:R-:W-:Y:S01]  /*08f0*/  DADD R10, R10, R14 ;  /* 0x000000000a0a7229 */ /* 0x000fe2000000000e */
[----:B------:R-:W-:-:S07]  /*0900*/  IADD3 R3, PT, PT, R3, 0x8, RZ ;  /* 0x0000000803037810 */ /* 0x000fce0007ffe0ff */
[----:B------:R-:W-:-:S08]  /*0910*/  DADD R10, R10, R22 ;  /* 0x000000000a0a7229 */ /* 0x000fd00000000016 */
[----:B------:R-:W-:-:S11]  /*0920*/  DADD R24, R10, R12 ;  /* 0x000000000a187229 */ /* 0x000fd6000000000c */
.L_x_26:
[----:B------:R-:W-:Y:S05]  /*0930*/  BSYNC.RECONVERGENT B2 ;  /* 0x0000000000027941 */ /* 0x000fea0003800200 */
.L_x_25:
[----:B------:R-:W-:Y:S05]  /*0940*/  @!P1 BRA `(.L_x_21) ;  /* 0x0000000000b49947 */ /* 0x000fea0003800000 */
[----:B------:R-:W-:Y:S01]  /*0950*/  ISETP.GE.U32.AND P0, PT, R6, 0x4, PT ;  /* 0x000000040600780c */ /* 0x000fe20003f06070 */
[----:B------:R-:W-:Y:S01]  /*0960*/  BSSY.RECONVERGENT B2, `(.L_x_27) ;  /* 0x0000018000027945 */ /* 0x000fe20003800200 */
[----:B------:R-:W-:-:S04]  /*0970*/  LOP3.LUT R4, R4, 0x3, RZ, 0xc0, !PT ;  /* 0x0000000304047812 */ /* 0x000fc800078ec0ff */
[----:B------:R-:W-:-:S07]  /*0980*/  ISETP.NE.AND P1, PT, R4, RZ, PT ;  /* 0x000000ff0400720c */ /* 0x000fce0003f25270 */
[----:B------:R-:W-:Y:S06]  /*0990*/  @!P0 BRA `(.L_x_28) ;  /* 0x0000000000508947 */ /* 0x000fec0003800000 */
[----:B------:R-:W0:Y:S02]  /*09a0*/  LDC.64 R6, c[0x0][0x380] ;  /* 0x0000e000ff067b82 */ /* 0x000e240000000a00 */
[----:B0-----:R-:W-:-:S06]  /*09b0*/  IMAD.WIDE R16, R3, 0x4, R6 ;  /* 0x0000000403107825 */ /* 0x001fcc00078e0206 */
[----:B------:R-:W0:Y:S01]  /*09c0*/  LDC.64 R6, c[0x0][0x390] ;  /* 0x0000e400ff067b82 */ /* 0x000e220000000a00 */
[----:B------:R-:W0:Y:S04]  /*09d0*/  LDG.E R11, desc[UR4][R16.64] ;  /* 0x00000004100b7981 */ /* 0x000e28000c1e1900 */
[----:B------:R-:W2:Y:S04]  /*09e0*/  LDG.E R13, desc[UR4][R16.64+0x4] ;  /* 0x00000404100d7981 */ /* 0x000ea8000c1e1900 */
[----:B------:R-:W3:Y:S04]  /*09f0*/  LDG.E R15, desc[UR4][R16.64+0x8] ;  /* 0x00000804100f7981 */ /* 0x000ee8000c1e1900 */
[----:B------:R-:W4:Y:S01]  /*0a00*/  LDG.E R5, desc[UR4][R16.64+0xc] ;  /* 0x00000c0410057981 */ /* 0x000f22000c1e1900 */
[----:B0-----:R-:W-:-:S04]  /*0a10*/  IMAD.WIDE R10, R11, 0x8, R6 ;  /* 0x000000080b0a7825 */ /* 0x001fc800078e0206 */
[--C-:B--2---:R-:W-:Y:S02]  /*0a20*/  IMAD.WIDE R12, R13, 0x8, R6.reuse ;  /* 0x000000080d0c7825 */ /* 0x104fe400078e0206 */
[----:B------:R-:W2:Y:S02]  /*0a30*/  LDG.E.64 R10, desc[UR4][R10.64] ;  /* 0x000000040a0a7981 */ /* 0x000ea4000c1e1b00 */
[--C-:B---3--:R-:W-:Y:S02]  /*0a40*/  IMAD.WIDE R14, R15, 0x8, R6.reuse ;  /* 0x000000080f0e7825 */ /* 0x108fe400078e0206 */
[----:B------:R-:W3:Y:S02]  /*0a50*/  LDG.E.64 R12, desc[UR4][R12.64] ;  /* 0x000000040c0c7981 */ /* 0x000ee4000c1e1b00 */
[----:B----4-:R-:W-:Y:S02]  /*0a60*/  IMAD.WIDE R6, R5, 0x8, R6 ;  /* 0x0000000805067825 */ /* 0x010fe400078e0206 */
[----:B------:R-:W4:Y:S04]  /*0a70*/  LDG.E.64 R14, desc[UR4][R14.64] ;  /* 0x000000040e0e7981 */ /* 0x000f28000c1e1b00 */
[----:B------:R-:W5:Y:S01]  /*0a80*/  LDG.E.64 R6, desc[UR4][R6.64] ;  /* 0x0000000406067981 */ /* 0x000f62000c1e1b00 */
[----:B------:R-:W-:Y:S01]  /*0a90*/  VIADD R3, R3, 0x4 ;  /* 0x0000000403037836 */ /* 0x000fe20000000000 */
[----:B--2---:R-:W-:-:S08]  /*0aa0*/  DADD R24, R24, R10 ;  /* 0x0000000018187229 */ /* 0x004fd0000000000a */
[----:B---3--:R-:W-:-:S08]  /*0ab0*/  DADD R24, R24, R12 ;  /* 0x0000000018187229 */ /* 0x008fd0000000000c */
[----:B----4-:R-:W-:-:S08]  /*0ac0*/  DADD R24, R24, R14 ;  /* 0x0000000018187229 */ /* 0x010fd0000000000e */
[----:B-----5:R-:W-:-:S11]  /*0ad0*/  DADD R24, R24, R6 ;  /* 0x0000000018187229 */ /* 0x020fd60000000006 */
.L_x_28:
[----:B------:R-:W-:Y:S05]  /*0ae0*/  BSYNC.RECONVERGENT B2 ;  /* 0x0000000000027941 */ /* 0x000fea0003800200 */
.L_x_27:
[----:B------:R-:W-:Y:S05]  /*0af0*/  @!P1 BRA `(.L_x_21) ;  /* 0x0000000000489947 */ /* 0x000fea0003800000 */
[----:B------:R-:W0:Y:S08]  /*0b00*/  LDC.64 R10, c[0x0][0x380] ;  /* 0x0000e000ff0a7b82 */ /* 0x000e300000000a00 */
[----:B------:R-:W1:Y:S01]  /*0b10*/  LDC.64 R12, c[0x0][0x390] ;  /* 0x0000e400ff0c7b82 */ /* 0x000e620000000a00 */
[----:B0-----:R-:W-:-:S05]  /*0b20*/  IMAD.WIDE R10, R3, 0x4, R10 ;  /* 0x00000004030a7825 */ /* 0x001fca00078e020a */
[----:B------:R-:W1:Y:S01]  /*0b30*/  LDG.E R7, desc[UR4][R10.64] ;  /* 0x000000040a077981 */ /* 0x000e62000c1e1900 */
[----:B------:R-:W-:Y:S01]  /*0b40*/  ISETP.NE.AND P0, PT, R4, 0x1, PT ;  /* 0x000000010400780c */ /* 0x000fe20003f05270 */
[----:B-1----:R-:W-:-:S06]  /*0b50*/  IMAD.WIDE R6, R7, 0x8, R12 ;  /* 0x0000000807067825 */ /* 0x002fcc00078e020c */
[----:B------:R-:W2:Y:S02]  /*0b60*/  LDG.E.64 R6, desc[UR4][R6.64] ;  /* 0x0000000406067981 */ /* 0x000ea4000c1e1b00 */
[----:B--2---:R-:W-:-:S04]  /*0b70*/  DADD R24, R24, R6 ;  /* 0x0000000018187229 */ /* 0x004fc80000000006 */
        /* <DEDUP_REMOVED lines=8> */
[----:B--2---:R-:W-:-:S08]  /*0c00*/  DADD R24, R24, R4 ;  /* 0x0000000018187229 */ /* 0x004fd00000000004 */
[----:B---3--:R-:W-:-:S11]  /*0c10*/  @P0 DADD R24, R24, R6 ;  /* 0x0000000018180229 */ /* 0x008fd60000000006 */
.L_x_21:
[----:B------:R-:W-:Y:S05]  /*0c20*/  BSYNC.RECONVERGENT B0 ;  /* 0x0000000000007941 */ /* 0x000fea0003800200 */
.L_x_20:
[----:B------:R-:W-:Y:S01]  /*0c30*/  DSETP.NEU.AND P0, PT, R24, RZ, PT ;  /* 0x000000ff1800722a */ /* 0x000fe20003f0d000 */
[----:B------:R-:W-:-:S13]  /*0c40*/  BSSY.RECONVERGENT B0, `(.L_x_29) ;  /* 0x0000018000007945 */ /* 0x000fda0003800200 */
[----:B------:R-:W-:Y:S05]  /*0c50*/  @!P0 BRA `(.L_x_30) ;  /* 0x0000000000588947 */ /* 0x000fea0003800000 */
[----:B------:R-:W0:Y:S01]  /*0c60*/  MUFU.RCP64H R3, R25 ;  /* 0x0000001900037308 */ /* 0x000e220000001800 */
[----:B------:R-:W-:Y:S01]  /*0c70*/  IADD3 R2, PT, PT, R25, 0x300402, RZ ;  /* 0x0030040219027810 */ /* 0x000fe20007ffe0ff */
[----:B------:R-:W-:Y:S03]  /*0c80*/  BSSY.RECONVERGENT B2, `(.L_x_31) ;  /* 0x000000e000027945 */ /* 0x000fe60003800200 */
[----:B------:R-:W-:Y:S02]  /*0c90*/  FSETP.GEU.AND P0, PT, |R2|, 5.8789094863358348022e-39, PT ;  /* 0x004004020200780b */ /* 0x000fe40003f0e200 */
[----:B0-----:R-:W-:-:S08]  /*0ca0*/  DFMA R4, R2, -R24, 1 ;  /* 0x3ff000000204742b */ /* 0x001fd00000000818 */
[----:B------:R-:W-:-:S08]  /*0cb0*/  DFMA R4, R4, R4, R4 ;  /* 0x000000040404722b */ /* 0x000fd00000000004 */
[----:B------:R-:W-:-:S08]  /*0cc0*/  DFMA R4, R2, R4, R2 ;  /* 0x000000040204722b */ /* 0x000fd00000000002 */
[----:B------:R-:W-:-:S08]  /*0cd0*/  DFMA R6, R4, -R24, 1 ;  /* 0x3ff000000406742b */ /* 0x000fd00000000818 */
[----:B------:R-:W-:Y:S01]  /*0ce0*/  DFMA R4, R4, R6, R4 ;  /* 0x000000060404722b */ /* 0x000fe20000000004 */
[----:B------:R-:W-:Y:S10]  /*0cf0*/  @P0 BRA `(.L_x_32) ;  /* 0x0000000000180947 */ /* 0x000ff40003800000 */
[----:B------:R-:W-:Y:S01]  /*0d00*/  LOP3.LUT R2, R25, 0x7fffffff, RZ, 0xc0, !PT ;  /* 0x7fffffff19027812 */ /* 0x000fe200078ec0ff */
[----:B------:R-:W-:Y:S01]  /*0d10*/  IMAD.MOV.U32 R5, RZ, RZ, R25 ;  /* 0x000000ffff057224 */ /* 0x000fe200078e0019 */
[----:B------:R-:W-:Y:S02]  /*0d20*/  MOV R4, R24 ;  /* 0x0000001800047202 */ /* 0x000fe40000000f00 */
[----:B------:R-:W-:Y:S02]  /*0d30*/  IADD3 R10, PT, PT, R2, -0x100000, RZ ;  /* 0xfff00000020a7810 */ /* 0x000fe40007ffe0ff */
[----:B------:R-:W-:-:S07]  /*0d40*/  MOV R2, 0xd60 ;  /* 0x00000d6000027802 */ /* 0x000fce0000000f00 */
[----:B------:R-:W-:Y:S05]  /*0d50*/  CALL.REL.NOINC `($__internal_0_$__cuda_sm20_dblrcp_rn_slowpath_v3) ;  /* 0x0000000000387944 */ /* 0x000fea0003c00000 */
.L_x_32:
[----:B------:R-:W-:Y:S05]  /*0d60*/  BSYNC.RECONVERGENT B2 ;  /* 0x0000000000027941 */ /* 0x000fea0003800200 */
.L_x_31:
[----:B------:R-:W0:Y:S08]  /*0d70*/  LDC.64 R6, c[0x0][0x398] ;  /* 0x0000e600ff067b82 */ /* 0x000e300000000a00 */
[----:B------:R-:W1:Y:S01]  /*0d80*/  LDC.64 R2, c[0x0][0x3a0] ;  /* 0x0000e800ff027b82 */ /* 0x000e620000000a00 */
[----:B0-----:R-:W-:-:S05]  /*0d90*/  IMAD.WIDE R6, R0, 0x8, R6 ;  /* 0x0000000800067825 */ /* 0x001fca00078e0206 */
[----:B------:R0:W-:Y:S04]  /*0da0*/  STG.E.64 desc[UR4][R6.64], R4 ;  /* 0x0000000406007986 */ /* 0x0001e8000c101b04 */
[----:B-1----:R0:W5:Y:S02]  /*0db0*/  LDG.E R2, desc[UR4][R2.64] ;  /* 0x0000000402027981 */ /* 0x002164000c1e1900 */
.L_x_30:
[----:B------:R-:W-:Y:S05]  /*0dc0*/  BSYNC.RECONVERGENT B0 ;  /* 0x0000000000007941 */ /* 0x000fea0003800200 */
.L_x_29:
[----:B0----5:R-:W-:Y:S01]  /*0dd0*/  VIADD R3, R2, 0xffffffff ;  /* 0xffffffff02037836 */ /* 0x021fe20000000000 */
[----:B------:R-:W-:-:S04]  /*0de0*/  IADD3 R0, PT, PT, R0, 0x8000, RZ ;  /* 0x0000800000007810 */ /* 0x000fc80007ffe0ff */
[----:B------:R-:W-:-:S13]  /*0df0*/  ISETP.GE.AND P0, PT, R0, R3, PT ;  /* 0x000000030000720c */ /* 0x000fda0003f06270 */
[----:B------:R-:W-:Y:S05]  /*0e00*/  @!P0 BRA `(.L_x_33) ;  /* 0xfffffff000b88947 */ /* 0x000fea000383ffff */
.L_x_19:
[----:B------:R-:W-:Y:S05]  /*0e10*/  BSYNC.RECONVERGENT B1 ;  /* 0x0000000000017941 */ /* 0x000fea0003800200 */
.L_x_18:
[----:B------:R-:W-:Y:S06]  /*0e20*/  BAR.SYNC.DEFER_BLOCKING 0x0 ;  /* 0x0000000000007b1d */ /* 0x000fec0000010000 */
[----:B------:R-:W-:Y:S05]  /*0e30*/  EXIT ;  /* 0x000000000000794d */ /* 0x000fea0003800000 */
        .weak           $__internal_0_$__cuda_sm20_dblrcp_rn_slowpath_v3
        .type           $__internal_0_$__cuda_sm20_dblrcp_rn_slowpath_v3,@function
        .size           $__internal_0_$__cuda_sm20_dblrcp_rn_slowpath_v3,(.L_x_58 - $__internal_0_$__cuda_sm20_dblrcp_rn_slowpath_v3)
$__internal_0_$__cuda_sm20_dblrcp_rn_slowpath_v3:
[----:B------:R-:W-:Y:S01]  /*0e40*/  DSETP.GTU.AND P0, PT, |R4|, +INF , PT ;  /* 0x7ff000000400742a */ /* 0x000fe20003f0c200 */
[----:B------:R-:W-:-:S13]  /*0e50*/  BSSY.RECONVERGENT B3, `(.L_x_34) ;  /* 0x0000023000037945 */ /* 0x000fda0003800200 */
[----:B------:R-:W-:Y:S05]  /*0e60*/  @P0 BRA `(.L_x_35) ;  /* 0x00000000007c0947 */ /* 0x000fea0003800000 */
[----:B------:R-:W-:-:S04]  /*0e70*/  LOP3.LUT R11, R5, 0x7fffffff, RZ, 0xc0, !PT ;  /* 0x7fffffff050b7812 */ /* 0x000fc800078ec0ff */
[----:B------:R-:W-:-:S04]  /*0e80*/  IADD3 R3, PT, PT, R11, -0x1, RZ ;  /* 0xffffffff0b037810 */ /* 0x000fc80007ffe0ff */
[----:B------:R-:W-:-:S13]  /*0e90*/  ISETP.GE.U32.AND P0, PT, R3, 0x7fefffff, PT ;  /* 0x7fefffff0300780c */ /* 0x000fda0003f06070 */
[----:B------:R-:W-:Y:S02]  /*0ea0*/  @P0 LOP3.LUT R7, R5, 0x7ff00000, RZ, 0x3c, !PT ;  /* 0x7ff0000005070812 */ /* 0x000fe400078e3cff */
[----:B------:R-:W-:Y:S01]  /*0eb0*/  @P0 MOV R6, RZ ;  /* 0x000000ff00060202 */ /* 0x000fe20000000f00 */
[----:B------:R-:W-:Y:S06]  /*0ec0*/  @P0 BRA `(.L_x_36) ;  /* 0x00000000006c0947 */ /* 0x000fec0003800000 */
[----:B------:R-:W-:-:S13]  /*0ed0*/  ISETP.GE.U32.AND P0, PT, R11, 0x1000001, PT ;  /* 0x010000010b00780c */ /* 0x000fda0003f06070 */
[----:B------:R-:W-:Y:S05]  /*0ee0*/  @!P0 BRA `(.L_x_37) ;  /* 0x0000000000348947 */ /* 0x000fea0003800000 */
[----:B------:R-:W-:Y:S01]  /*0ef0*/  VIADD R7, R5, 0xc0200000 ;  /* 0xc020000005077836 */ /* 0x000fe20000000000 */
[----:B------:R-:W-:-:S03]  /*0f00*/  MOV R6, R4 ;  /* 0x0000000400067202 */ /* 0x000fc60000000f00 */
[----:B------:R-:W0:Y:S03]  /*0f10*/  MUFU.RCP64H R11, R7 ;  /* 0x00000007000b7308 */ /* 0x000e260000001800 */
[----:B0-----:R-:W-:-:S08]  /*0f20*/  DFMA R12, -R6, R10, 1 ;  /* 0x3ff00000060c742b */ /* 0x001fd0000000010a */
[----:B------:R-:W-:-:S08]  /*0f30*/  DFMA R12, R12, R12, R12 ;  /* 0x0000000c0c0c722b */ /* 0x000fd0000000000c */
[----:B------:R-:W-:-:S08]  /*0f40*/  DFMA R12, R10, R12, R10 ;  /* 0x0000000c0a0c722b */ /* 0x000fd0000000000a */
[----:B------:R-:W-:-:S08]  /*0f50*/  DFMA R10, -R6, R12, 1 ;  /* 0x3ff00000060a742b */ /* 0x000fd0000000010c */
[----:B------:R-:W-:-:S08]  /*0f60*/  DFMA R10, R12, R10, R12 ;  /* 0x0000000a0c0a722b */ /* 0x000fd0000000000c */
[----:B------:R-:W-:-:S08]  /*0f70*/  DMUL R10, R10, 2.2250738585072013831e-308 ;  /* 0x001000000a0a7828 */ /* 0x000fd00000000000 */
[----:B------:R-:W-:-:S08]  /*0f80*/  DFMA R4, -R4, R10, 1 ;  /* 0x3ff000000404742b */ /* 0x000fd0000000010a */
[----:B------:R-:W-:-:S08]  /*0f90*/  DFMA R4, R4, R4, R4 ;  /* 0x000000040404722b */ /* 0x000fd00000000004 */
[----:B------:R-:W-:Y:S01]  /*0fa0*/  DFMA R6, R10, R4, R10 ;  /* 0x000000040a06722b */ /* 0x000fe2000000000a */
[----:B------:R-:W-:Y:S10]  /*0fb0*/  BRA `(.L_x_36) ;  /* 0x0000000000307947 */ /* 0x000ff40003800000 */
.L_x_37:
[----:B------:R-:W-:Y:S01]  /*0fc0*/  DMUL R4, R4, 8.11296384146066816958e+31 ;  /* 0x4690000004047828 */ /* 0x000fe20000000000 */
[----:B------:R-:W-:-:S05]  /*0fd0*/  MOV R6, R10 ;  /* 0x0000000a00067202 */ /* 0x000fca0000000f00 */
[----:B------:R-:W0:Y:S02]  /*0fe0*/  MUFU.RCP64H R7, R5 ;  /* 0x0000000500077308 */ /* 0x000e240000001800 */
[----:B0-----:R-:W-:-:S08]  /*0ff0*/  DFMA R10, -R4, R6, 1 ;  /* 0x3ff00000040a742b */ /* 0x001fd00000000106 */
[----:B------:R-:W-:-:S08]  /*1000*/  DFMA R10, R10, R10, R10 ;  /* 0x0000000a0a0a722b */ /* 0x000fd0000000000a */
[----:B------:R-:W-:-:S08]  /*1010*/  DFMA R10, R6, R10, R6 ;  /* 0x0000000a060a722b */ /* 0x000fd00000000006 */
[----:B------:R-:W-:-:S08]  /*1020*/  DFMA R6, -R4, R10, 1 ;  /* 0x3ff000000406742b */ /* 0x000fd0000000010a */
[----:B------:R-:W-:-:S08]  /*1030*/  DFMA R6, R10, R6, R10 ;  /* 0x000000060a06722b */ /* 0x000fd0000000000a */
[----:B------:R-:W-:Y:S01]  /*1040*/  DMUL R6, R6, 8.11296384146066816958e+31 ;  /* 0x4690000006067828 */ /* 0x000fe20000000000 */
[----:B------:R-:W-:Y:S10]  /*1050*/  BRA `(.L_x_36) ;  /* 0x0000000000087947 */ /* 0x000ff40003800000 */
.L_x_35:
[----:B------:R-:W-:Y:S01]  /*1060*/  LOP3.LUT R7, R5, 0x80000, RZ, 0xfc, !PT ;  /* 0x0008000005077812 */ /* 0x000fe200078efcff */
[----:B------:R-:W-:-:S07]  /*1070*/  IMAD.MOV.U32 R6, RZ, RZ, R4 ;  /* 0x000000ffff067224 */ /* 0x000fce00078e0004 */
.L_x_36:
[----:B------:R-:W-:Y:S05]  /*1080*/  BSYNC.RECONVERGENT B3 ;  /* 0x0000000000037941 */ /* 0x000fea0003800200 */
.L_x_34:
[----:B------:R-:W-:Y:S01]  /*1090*/  HFMA2 R3, -RZ, RZ, 0, 0 ;  /* 0x00000000ff037431 */ /* 0x000fe200000001ff */
[----:B------:R-:W-:Y:S02]  /*10a0*/  MOV R4, R6 ;  /* 0x0000000600047202 */ /* 0x000fe40000000f00 */
[----:B------:R-:W-:Y:S01]  /*10b0*/  MOV R5, R7 ;  /* 0x0000000700057202 */ /* 0x000fe20000000f00 */
[----:B------:R-:W-:Y:S06]  /*10c0*/  RET.REL.NODEC R2 `(_Z6colSumPiS_PdS0_S_) ;  /* 0xffffffec02cc7950 */ /* 0x000fec0003c3ffff */
.L_x_38:
        /* <DEDUP_REMOVED lines=11> */
.L_x_58:


//--------------------- .text._Z6rowSumPiS_S_S_PdS0_S_S0_ --------------------------
	.section	.text._Z6rowSumPiS_S_S_PdS0_S_S0_,"ax",@progbits
	.align	128
        .global         _Z6rowSumPiS_S_S_PdS0_S_S0_
        .type           _Z6rowSumPiS_S_S_PdS0_S_S0_,@function
        .size           _Z6rowSumPiS_S_S_PdS0_S_S0_,(.L_x_59 - _Z6rowSumPiS_S_S_PdS0_S_S0_)
        .other          _Z6rowSumPiS_S_S_PdS0_S_S0_,@"STO_CUDA_ENTRY STV_DEFAULT"
_Z6rowSumPiS_S_S_PdS0_S_S0_:
.text._Z6rowSumPiS_S_S_PdS0_S_S0_:
[----:B------:R-:W-:Y:S08]  /*0000*/  LDC R1, c[0x0][0x37c] ;  /* 0x0000df00ff017b82 */ /* 0x000ff00000000800 */
[----:B------:R-:W0:Y:S01]  /*0010*/  LDC.64 R2, c[0x0][0x3b0] ;  /* 0x0000ec00ff027b82 */ /* 0x000e220000000a00 */
[----:B------:R-:W0:Y:S02]  /*0020*/  LDCU.64 UR6, c[0x0][0x358] ;  /* 0x00006b00ff0677ac */ /* 0x000e240008000a00 */
[----:B0-----:R-:W2:Y:S01]  /*0030*/  LDG.E R2, desc[UR6][R2.64] ;  /* 0x0000000602027981 */ /* 0x001ea2000c1e1900 */
[----:B------:R-:W0:Y:S01]  /*0040*/  LDCU UR4, c[0x0][0x360] ;  /* 0x00006c00ff0477ac */ /* 0x000e220008000800 */
[----:B------:R-:W0:Y:S01]  /*0050*/  S2R R0, SR_CTAID.X ;  /* 0x0000000000007919 */ /* 0x000e220000002500 */
[----:B------:R-:W0:Y:S02]  /*0060*/  S2R R5, SR_TID.X ;  /* 0x0000000000057919 */ /* 0x000e240000002100 */
[----:B0-----:R-:W-:Y:S01]  /*0070*/  IMAD R0, R0, UR4, R5 ;  /* 0x0000000400007c24 */ /* 0x001fe2000f8e0205 */
[----:B--2---:R-:W-:-:S04]  /*0080*/  IADD3 R5, PT, PT, R2, -0x1, RZ ;  /* 0xffffffff02057810 */ /* 0x004fc80007ffe0ff */
[----:B------:R-:W-:-:S13]  /*0090*/  ISETP.GE.AND P0, PT, R0, R5, PT ;  /* 0x000000050000720c */ /* 0x000fda0003f06270 */
[----:B------:R-:W-:Y:S05]  /*00a0*/  @P0 EXIT ;  /* 0x000000000000094d */ /* 0x000fea0003800000 */
[----:B------:R-:W0:Y:S02]  /*00b0*/  LDCU.64 UR4, c[0x0][0x380] ;  /* 0x00007000ff0477ac */ /* 0x000e240008000a00 */
[----:B0-----:R-:W-:-:S04]  /*00c0*/  UIADD3 UR4, UP0, UPT, UR4, 0x20, URZ ;  /* 0x0000002004047890 */ /* 0x001fc8000ff1e0ff */
[----:B------:R-:W-:-:S12]  /*00d0*/  UIADD3.X UR5, UPT, UPT, URZ, UR5, URZ, UP0, !UPT ;  /* 0x00000005ff057290 */ /* 0x000fd800087fe4ff */
.L_x_52:
        /* <DEDUP_REMOVED lines=8> */
[----:B------:R-:W-:Y:S01]  /*0160*/  IADD3 R4, PT, PT, R6, -R3, RZ ;  /* 0x8000000306047210 */ /* 0x000fe20007ffe0ff */
[----:B------:R-:W-:Y:S01]  /*0170*/  IMAD.IADD R6, R3, 0x1, -R6 ;  /* 0x0000000103067824 */ /* 0x000fe200078e0a06 */
[----:B------:R-:W-:Y:S01]  /*0180*/  BSSY.RECONVERGENT B1, `(.L_x_41) ;  /* 0x0000051000017945 */ /* 0x000fe20003800200 */
[----:B------:R-:W-:Y:S02]  /*0190*/  CS2R R8, SRZ ;  /* 0x0000000000087805 */ /* 0x000fe4000001ff00 */
[----:B------:R-:W-:Y:S02]  /*01a0*/  LOP3.LUT R5, R4, 0xf, RZ, 0xc0, !PT ;  /* 0x0000000f04057812 */ /* 0x000fe400078ec0ff */
[----:B------:R-:W-:Y:S02]  /*01b0*/  ISETP.GT.U32.AND P1, PT, R6, -0x10, PT ;  /* 0xfffffff00600780c */ /* 0x000fe40003f24070 */
[----:B------:R-:W-:-:S11]  /*01c0*/  ISETP.NE.AND P0, PT, R5, RZ, PT ;  /* 0x000000ff0500720c */ /* 0x000fd60003f05270 */
[----:B------:R-:W-:Y:S05]  /*01d0*/  @P1 BRA `(.L_x_42) ;  /* 0x00000004002c1947 */ /* 0x000fea0003800000 */
[----:B------:R-:W-:Y:S02]  /*01e0*/  LOP3.LUT R6, R4, 0xfffffff0, RZ, 0xc0, !PT ;  /* 0xfffffff004067812 */ /* 0x000fe400078ec0ff */
[----:B------:R-:W-:Y:S02]  /*01f0*/  CS2R R8, SRZ ;  /* 0x0000000000087805 */ /* 0x000fe4000001ff00 */
[----:B------:R-:W-:-:S07]  /*0200*/  IADD3 R6, PT, PT, -R6, RZ, RZ ;  /* 0x000000ff06067210 */ /* 0x000fce0007ffe1ff */
.L_x_43:
[----:B------:R-:W-:Y:S01]  /*0210*/  MOV R12, UR4 ;  /* 0x00000004000c7c02 */ /* 0x000fe20008000f00 */
[----:B------:R-:W-:Y:S01]  /*0220*/  IMAD.U32 R13, RZ, RZ, UR5 ;  /* 0x00000005ff0d7e24 */ /* 0x000fe2000f8e00ff */
[----:B------:R-:W0:Y:S03]  /*0230*/  LDC.64 R10, c[0x0][0x3a8] ;  /* 0x0000ea00ff0a7b82 */ /* 0x000e260000000a00 */
[----:B------:R-:W-:-:S05]  /*0240*/  IMAD.WIDE R12, R3, 0x4, R12 ;  /* 0x00000004030c7825 */ /* 0x000fca00078e020c */
[----:B------:R-:W0:Y:S04]  /*0250*/  LDG.E R17, desc[UR6][R12.64+-0x20] ;  /* 0xffffe0060c117981 */ /* 0x000e28000c1e1900 */
[----:B------:R-:W2:Y:S04]  /*0260*/  LDG.E R27, desc[UR6][R12.64+-0x1c] ;  /* 0xffffe4060c1b7981 */ /* 0x000ea8000c1e1900 */
[----:B------:R-:W3:Y:S04]  /*0270*/  LDG.E R21, desc[UR6][R12.64+-0x18] ;  /* 0xffffe8060c157981 */ /* 0x000ee8000c1e1900 */
[----:B------:R-:W4:Y:S04]  /*0280*/  LDG.E R19, desc[UR6][R12.64+-0x14] ;  /* 0xffffec060c137981 */ /* 0x000f28000c1e1900 */
[----:B------:R-:W5:Y:S04]  /*0290*/  LDG.E R15, desc[UR6][R12.64+-0x10] ;  /* 0xfffff0060c0f7981 */ /* 0x000f68000c1e1900 */
[----:B------:R-:W5:Y:S04]  /*02a0*/  LDG.E R23, desc[UR6][R12.64+-0xc] ;  /* 0xfffff4060c177981 */ /* 0x000f68000c1e1900 */
[----:B------:R-:W5:Y:S04]  /*02b0*/  LDG.E R7, desc[UR6][R12.64+-0x8] ;  /* 0xfffff8060c077981 */ /* 0x000f68000c1e1900 */
        /* <DEDUP_REMOVED lines=20> */
[----:B------:R-:W2:Y:S05]  /*0400*/  LDG.E R7, desc[UR6][R12.64+0x10] ;  /* 0x000010060c077981 */ /* 0x000eaa000c1e1900 */
[----:B---3--:R-:W-:Y:S01]  /*0410*/  DADD R20, R26, R20 ;  /* 0x000000001a147229 */ /* 0x008fe20000000014 */
[----:B------:R-:W3:Y:S04]  /*0420*/  LDG.E.64 R16, desc[UR6][R16.64] ;  /* 0x0000000610107981 */ /* 0x000ee8000c1e1b00 */
[----:B------:R-:W2:Y:S03]  /*0430*/  LDG.E R27, desc[UR6][R12.64+0xc] ;  /* 0x00000c060c1b7981 */ /* 0x000ea6000c1e1900 */
[----:B----4-:R-:W-:Y:S01]  /*0440*/  DADD R18, R20, R18 ;  /* 0x0000000014127229 */ /* 0x010fe20000000012 */
[----:B------:R-:W4:Y:S01]  /*0450*/  LDG.E R26, desc[UR6][R12.64+0x1c] ;  /* 0x00001c060c1a7981 */ /* 0x000f22000c1e1900 */
[----:B------:R-:W-:-:S03]  /*0460*/  IMAD.WIDE R20, R25, 0x8, R10 ;  /* 0x0000000819147825 */ /* 0x000fc600078e020a */
[----:B------:R0:W4:Y:S04]  /*0470*/  LDG.E R25, desc[UR6][R12.64+0x14] ;  /* 0x000014060c197981 */ /* 0x000128000c1e1900 */
[----:B------:R-:W4:Y:S01]  /*0480*/  LDG.E.64 R20, desc[UR6][R20.64] ;  /* 0x0000000614147981 */ /* 0x000f22000c1e1b00 */
[----:B-----5:R-:W-:Y:S01]  /*0490*/  DADD R14, R18, R14 ;  /* 0x00000000120e7229 */ /* 0x020fe2000000000e */
[----:B------:R-:W-:-:S06]  /*04a0*/  IMAD.WIDE R18, R24, 0x8, R10 ;  /* 0x0000000818127825 */ /* 0x000fcc00078e020a */
[----:B------:R-:W5:Y:S01]  /*04b0*/  LDG.E.64 R18, desc[UR6][R18.64] ;  /* 0x0000000612127981 */ /* 0x000f62000c1e1b00 */
[----:B------:R-:W-:Y:S01]  /*04c0*/  DADD R8, R14, R8 ;  /* 0x000000000e087229 */ /* 0x000fe20000000008 */
[----:B------:R-:W-:-:S04]  /*04d0*/  IMAD.WIDE R14, R29, 0x8, R10 ;  /* 0x000000081d0e7825 */ /* 0x000fc800078e020a */
[----:B------:R-:W-:Y:S02]  /*04e0*/  IMAD.WIDE R28, R23, 0x8, R10 ;  /* 0x00000008171c7825 */ /* 0x000fe400078e020a */
[----:B------:R-:W5:Y:S01]  /*04f0*/  LDG.E.64 R14, desc[UR6][R14.64] ;  /* 0x000000060e0e7981 */ /* 0x000f62000c1e1b00 */
[----:B---3--:R-:W-:-:S03]  /*0500*/  DADD R8, R8, R16 ;  /* 0x0000000008087229 */ /* 0x008fc60000000010 */
[----:B------:R-:W3:Y:S01]  /*0510*/  LDG.E.64 R28, desc[UR6][R28.64] ;  /* 0x000000061c1c7981 */ /* 0x000ee2000c1e1b00 */
[----:B--2---:R-:W-:-:S04]  /*0520*/  IMAD.WIDE R16, R27, 0x8, R10 ;  /* 0x000000081b107825 */ /* 0x004fc800078e020a */
[--C-:B0-----:R-:W-:Y:S02]  /*0530*/  IMAD.WIDE R12, R7, 0x8, R10.reuse ;  /* 0x00000008070c7825 */ /* 0x101fe400078e020a */
[----:B------:R-:W2:Y:S04]  /*0540*/  LDG.E.64 R16, desc[UR6][R16.64] ;  /* 0x0000000610107981 */ /* 0x000ea8000c1e1b00 */
[----:B------:R-:W2:Y:S01]  /*0550*/  LDG.E.64 R12, desc[UR6][R12.64] ;  /* 0x000000060c0c7981 */ /* 0x000ea2000c1e1b00 */
[----:B----4-:R-:W-:Y:S01]  /*0560*/  DADD R8, R8, R20 ;  /* 0x0000000008087229 */ /* 0x010fe20000000014 */
[----:B------:R-:W-:-:S04]  /*0570*/  IMAD.WIDE R20, R25, 0x8, R10 ;  /* 0x0000000819147825 */ /* 0x000fc800078e020a */
[--C-:B------:R-:W-:Y:S02]  /*0580*/  IMAD.WIDE R22, R22, 0x8, R10.reuse ;  /* 0x0000000816167825 */ /* 0x100fe400078e020a */
[----:B------:R-:W4:Y:S02]  /*0590*/  LDG.E.64 R20, desc[UR6][R20.64] ;  /* 0x0000000614147981 */ /* 0x000f24000c1e1b00 */
[----:B------:R-:W-:Y:S02]  /*05a0*/  IMAD.WIDE R10, R26, 0x8, R10 ;  /* 0x000000081a0a7825 */ /* 0x000fe400078e020a */
[----:B------:R-:W4:Y:S04]  /*05b0*/  LDG.E.64 R22, desc[UR6][R22.64] ;  /* 0x0000000616167981 */ /* 0x000f28000c1e1b00 */
[----:B------:R-:W4:Y:S01]  /*05c0*/  LDG.E.64 R10, desc[UR6][R10.64] ;  /* 0x000000060a0a7981 */ /* 0x000f22000c1e1b00 */
[----:B-----5:R-:W-:Y:S01]  /*05d0*/  DADD R8, R8, R18 ;  /* 0x0000000008087229 */ /* 0x020fe20000000012 */
[----:B------:R-:W-:-:S04]  /*05e0*/  IADD3 R6, PT, PT, R6, 0x10, RZ ;  /* 0x0000001006067810 */ /* 0x000fc80007ffe0ff */
[----:B------:R-:W-:Y:S02]  /*05f0*/  ISETP.NE.AND P1, PT, R6, RZ, PT ;  /* 0x000000ff0600720c */ /* 0x000fe40003f25270 */
[----:B------:R-:W-:Y:S01]  /*0600*/  IADD3 R3, PT, PT, R3, 0x10, RZ ;  /* 0x0000001003037810 */ /* 0x000fe20007ffe0ff */
[----:B------:R-:W-:-:S08]  /*0610*/  DADD R8, R8, R14 ;  /* 0x0000000008087229 */ /* 0x000fd0000000000e */
[----:B---3--:R-:W-:-:S08]  /*0620*/  DADD R8, R8, R28 ;  /* 0x0000000008087229 */ /* 0x008fd0000000001c */
[----:B--2---:R-:W-:-:S08]  /*0630*/  DADD R8, R8, R16 ;  /* 0x0000000008087229 */ /* 0x004fd00000000010 */
[----:B------:R-:W-:-:S08]  /*0640*/  DADD R8, R8, R12 ;  /* 0x0000000008087229 */ /* 0x000fd0000000000c */
[----:B----4-:R-:W-:-:S08]  /*0650*/  DADD R8, R8, R20 ;  /* 0x0000000008087229 */ /* 0x010fd00000000014 */
[----:B------:R-:W-:-:S08]  /*0660*/  DADD R8, R8, R22 ;  /* 0x0000000008087229 */ /* 0x000fd00000000016 */
[----:B------:R-:W-:Y:S01]  /*0670*/  DADD R8, R8, R10 ;  /* 0x0000000008087229 */ /* 0x000fe2000000000a */
[----:B------:R-:W-:Y:S10]  /*0680*/  @P1 BRA `(.L_x_43) ;  /* 0xfffffff800e01947 */ /* 0x000ff4000383ffff */
.L_x_42:
[----:B------:R-:W-:Y:S05]  /*0690*/  BSYNC.RECONVERGENT B1 ;  /* 0x0000000000017941 */ /* 0x000fea0003800200 */
.L_x_41:
        /* <DEDUP_REMOVED lines=17> */
[----:B-1----:R-:W-:-:S04]  /*07b0*/  IMAD.WIDE R6, R7, 0x8, R10 ;  /* 0x0000000807067825 */ /* 0x002fc800078e020a */
[--C-:B--2---:R-:W-:Y:S02]  /*07c0*/  IMAD.WIDE R18, R19, 0x8, R10.reuse ;  /* 0x0000000813127825 */ /* 0x104fe400078e020a */
[----:B------:R-:W2:Y:S02]  /*07d0*/  LDG.E.64 R6, desc[UR6][R6.64] ;  /* 0x0000000606067981 */ /* 0x000ea4000c1e1b00 */
[--C-:B---3--:R-:W-:Y:S02]  /*07e0*/  IMAD.WIDE R16, R17, 0x8, R10.reuse ;  /* 0x0000000811107825 */ /* 0x108fe400078e020a */
[----:B------:R-:W3:Y:S02]  /*07f0*/  LDG.E.64 R18, desc[UR6][R18.64] ;  /* 0x0000000612127981 */ /* 0x000ee4000c1e1b00 */
[--C-:B----4-:R-:W-:Y:S02]  /*0800*/  IMAD.WIDE R14, R15, 0x8, R10.reuse ;  /* 0x000000080f0e7825 */ /* 0x110fe400078e020a */
[----:B------:R-:W4:Y:S02]  /*0810*/  LDG.E.64 R16, desc[UR6][R16.64] ;  /* 0x0000000610107981 */ /* 0x000f24000c1e1b00 */
[----:B-----5:R-:W-:-:S02]  /*0820*/  IMAD.WIDE R12, R13, 0x8, R10 ;  /* 0x000000080d0c7825 */ /* 0x020fc400078e020a */
[----:B------:R-:W5:Y:S02]  /*0830*/  LDG.E.64 R14, desc[UR6][R14.64] ;  /* 0x000000060e0e7981 */ /* 0x000f64000c1e1b00 */
[--C-:B------:R-:W-:Y:S02]  /*0840*/  IMAD.WIDE R20, R21, 0x8, R10.reuse ;  /* 0x0000000815147825 */ /* 0x100fe400078e020a */
[----:B------:R-:W5:Y:S02]  /*0850*/  LDG.E.64 R12, desc[UR6][R12.64] ;  /* 0x000000060c0c7981 */ /* 0x000f64000c1e1b00 */
[--C-:B------:R-:W-:Y:S02]  /*0860*/  IMAD.WIDE R22, R23, 0x8, R10.reuse ;  /* 0x0000000817167825 */ /* 0x100fe400078e020a */
[----:B------:R-:W5:Y:S02]  /*0870*/  LDG.E.64 R20, desc[UR6][R20.64] ;  /* 0x0000000614147981 */ /* 0x000f64000c1e1b00 */
[----:B------:R-:W-:-:S02]  /*0880*/  IMAD.WIDE R10, R5, 0x8, R10 ;  /* 0x00000008050a7825 */ /* 0x000fc400078e020a */
[----:B------:R-:W5:Y:S04]  /*0890*/  LDG.E.64 R22, desc[UR6][R22.64] ;  /* 0x0000000616167981 */ /* 0x000f68000c1e1b00 */
[----:B------:R-:W5:Y:S01]  /*08a0*/  LDG.E.64 R10, desc[UR6][R10.64] ;  /* 0x000000060a0a7981 */ /* 0x000f62000c1e1b00 */
[----:B------:R-:W-:Y:S01]  /*08b0*/  VIADD R3, R3, 0x8 ;  /* 0x0000000803037836 */ /* 0x000fe20000000000 */
[----:B--2---:R-:W-:-:S08]  /*08c0*/  DADD R6, R8, R6 ;  /* 0x0000000008067229 */ /* 0x004fd00000000006 */
[----:B---3--:R-:W-:-:S08]  /*08d0*/  DADD R6, R6, R18 ;  /* 0x0000000006067229 */ /* 0x008fd00000000012 */
[----:B----4-:R-:W-:-:S08]  /*08e0*/  DADD R6, R6, R16 ;  /* 0x0000000006067229 */ /* 0x010fd00000000010 */
[----:B-----5:R-:W-:-:S08]  /*08f0*/  DADD R6, R6, R14 ;  /* 0x0000000006067229 */ /* 0x020fd0000000000e */
[----:B------:R-:W-:-:S08]  /*0900*/  DADD R6, R6, R12 ;  /* 0x0000000006067229 */ /* 0x000fd0000000000c */
[----:B------:R-:W-:-:S08]  /*0910*/  DADD R6, R6, R20 ;  /* 0x0000000006067229 */ /* 0x000fd00000000014 */
[----:B------:R-:W-:-:S08]  /*0920*/  DADD R6, R6, R22 ;  /* 0x0000000006067229 */ /* 0x000fd00000000016 */
[----:B------:R-:W-:-:S11]  /*0930*/  DADD R8, R6, R10 ;  /* 0x0000000006087229 */ /* 0x000fd6000000000a */
.L_x_45:
[----:B------:R-:W-:Y:S05]  /*0940*/  BSYNC.RECONVERGENT B1 ;  /* 0x0000000000017941 */ /* 0x000fea0003800200 */
.L_x_44:
        /* <DEDUP_REMOVED lines=21> */
[----:B------:R-:W-:Y:S01]  /*0aa0*/  IADD3 R3, PT, PT, R3, 0x4, RZ ;  /* 0x0000000403037810 */ /* 0x000fe20007ffe0ff */
[----:B--2---:R-:W-:-:S08]  /*0ab0*/  DADD R8, R8, R10 ;  /* 0x0000000008087229 */ /* 0x004fd0000000000a */
[----:B---3--:R-:W-:-:S08]  /*0ac0*/  DADD R8, R8, R12 ;  /* 0x0000000008087229 */ /* 0x008fd0000000000c */
[----:B----4-:R-:W-:-:S08]  /*0ad0*/  DADD R8, R8, R16 ;  /* 0x0000000008087229 */ /* 0x010fd00000000010 */
[----:B-----5:R-:W-:-:S11]  /*0ae0*/  DADD R8, R8, R6 ;  /* 0x0000000008087229 */ /* 0x020fd60000000006 */
.L_x_47:
[----:B------:R-:W-:Y:S05]  /*0af0*/  BSYNC.RECONVERGENT B1 ;  /* 0x0000000000017941 */ /* 0x000fea0003800200 */
.L_x_46:
        /* <DEDUP_REMOVED lines=19> */
.L_x_40:
[----:B------:R-:W-:Y:S05]  /*0c30*/  BSYNC.RECONVERGENT B0 ;  /* 0x0000000000007941 */ /* 0x000fea0003800200 */
.L_x_39:
        /* <DEDUP_REMOVED lines=18> */
[----:B------:R-:W-:Y:S05]  /*0d60*/  CALL.REL.NOINC `($__internal_1_$__cuda_sm20_dblrcp_rn_slowpath_v3) ;  /* 0x0000000000307944 */ /* 0x000fea0003c00000 */
.L_x_51:
[----:B------:R-:W-:Y:S05]  /*0d70*/  BSYNC.RECONVERGENT B1 ;  /* 0x0000000000017941 */ /* 0x000fea0003800200 */
.L_x_50:
[----:B------:R-:W0:Y:S08]  /*0d80*/  LDC.64 R6, c[0x0][0x3a0] ;  /* 0x0000e800ff067b82 */ /* 0x000e300000000a00 */
[----:B------:R-:W1:Y:S01]  /*0d90*/  LDC.64 R2, c[0x0][0x3b0] ;  /* 0x0000ec00ff027b82 */ /* 0x000e620000000a00 */
[----:B0-----:R-:W-:-:S05]  /*0da0*/  IMAD.WIDE R6, R0, 0x8, R6 ;  /* 0x0000000800067825 */ /* 0x001fca00078e0206 */
[----:B------:R0:W-:Y:S04]  /*0db0*/  STG.E.64 desc[UR6][R6.64], R4 ;  /* 0x0000000406007986 */ /* 0x0001e8000c101b06 */
[----:B-1----:R0:W5:Y:S02]  /*0dc0*/  LDG.E R2, desc[UR6][R2.64] ;  /* 0x0000000602027981 */ /* 0x002164000c1e1900 */
.L_x_49:
[----:B------:R-:W-:Y:S05]  /*0dd0*/  BSYNC.RECONVERGENT B0 ;  /* 0x0000000000007941 */ /* 0x000fea0003800200 */
.L_x_48:
[----:B------:R-:W-:Y:S01]  /*0de0*/  VIADD R0, R0, 0x8000 ;  /* 0x0000800000007836 */ /* 0x000fe20000000000 */
[----:B0----5:R-:W-:-:S04]  /*0df0*/  IADD3 R3, PT, PT, R2, -0x1, RZ ;  /* 0xffffffff02037810 */ /* 0x021fc80007ffe0ff */
[----:B------:R-:W-:-:S13]  /*0e00*/  ISETP.GE.AND P0, PT, R0, R3, PT ;  /* 0x000000030000720c */ /* 0x000fda0003f06270 */
[----:B------:R-:W-:Y:S05]  /*0e10*/  @!P0 BRA `(.L_x_52) ;  /* 0xfffffff000b08947 */ /* 0x000fea000383ffff */
[----:B------:R-:W-:Y:S05]  /*0e20*/  EXIT ;  /* 0x000000000000794d */ /* 0x000fea0003800000 */
        .weak           $__internal_1_$__cuda_sm20_dblrcp_rn_slowpath_v3
        .type           $__internal_1_$__cuda_sm20_dblrcp_rn_slowpath_v3,@function
        .size           $__internal_1_$__cuda_sm20_dblrcp_rn_slowpath_v3,(.L_x_59 - $__internal_1_$__cuda_sm20_dblrcp_rn_slowpath_v3)
$__internal_1_$__cuda_sm20_dblrcp_rn_slowpath_v3:
[----:B------:R-:W-:Y:S01]  /*0e30*/  DSETP.GTU.AND P0, PT, |R4|, +INF , PT ;  /* 0x7ff000000400742a */ /* 0x000fe20003f0c200 */
[----:B------:R-:W-:-:S13]  /*0e40*/  BSSY.RECONVERGENT B2, `(.L_x_53) ;  /* 0x0000023000027945 */ /* 0x000fda0003800200 */
[----:B------:R-:W-:Y:S05]  /*0e50*/  @P0 BRA `(.L_x_54) ;  /* 0x00000000007c0947 */ /* 0x000fea0003800000 */
[----:B------:R-:W-:-:S04]  /*0e60*/  LOP3.LUT R9, R5, 0x7fffffff, RZ, 0xc0, !PT ;  /* 0x7fffffff05097812 */ /* 0x000fc800078ec0ff */
[----:B------:R-:W-:-:S04]  /*0e70*/  IADD3 R3, PT, PT, R9, -0x1, RZ ;  /* 0xffffffff09037810 */ /* 0x000fc80007ffe0ff */
[----:B------:R-:W-:-:S13]  /*0e80*/  ISETP.GE.U32.AND P0, PT, R3, 0x7fefffff, PT ;  /* 0x7fefffff0300780c */ /* 0x000fda0003f06070 */
[----:B------:R-:W-:Y:S01]  /*0e90*/  @P0 LOP3.LUT R7, R5, 0x7ff00000, RZ, 0x3c, !PT ;  /* 0x7ff0000005070812 */ /* 0x000fe200078e3cff */
[----:B------:R-:W-:Y:S01]  /*0ea0*/  @P0 IMAD.MOV.U32 R6, RZ, RZ, RZ ;  /* 0x000000ffff060224 */ /* 0x000fe200078e00ff */
[----:B------:R-:W-:Y:S06]  /*0eb0*/  @P0 BRA `(.L_x_55) ;  /* 0x00000000006c0947 */ /* 0x000fec0003800000 */
[----:B------:R-:W-:-:S13]  /*0ec0*/  ISETP.GE.U32.AND P0, PT, R9, 0x1000001, PT ;  /* 0x010000010900780c */ /* 0x000fda0003f06070 */
[----:B------:R-:W-:Y:S05]  /*0ed0*/  @!P0 BRA `(.L_x_56) ;  /* 0x0000000000348947 */ /* 0x000fea0003800000 */
[----:B------:R-:W-:Y:S02]  /*0ee0*/  IADD3 R7, PT, PT, R5, -0x3fe00000, RZ ;  /* 0xc020000005077810 */ /* 0x000fe40007ffe0ff */
[----:B------:R-:W-:Y:S02]  /*0ef0*/  MOV R6, R4 ;  /* 0x0000000400067202 */ /* 0x000fe40000000f00 */
[----:B------:R-:W0:Y:S04]  /*0f00*/  MUFU.RCP64H R9, R7 ;  /* 0x0000000700097308 */ /* 0x000e280000001800 */
        /* <DEDUP_REMOVED lines=10> */
.L_x_56:
        /* <DEDUP_REMOVED lines=10> */
.L_x_54:
[----:B------:R-:W-:Y:S01]  /*1050*/  LOP3.LUT R7, R5, 0x80000, RZ, 0xfc, !PT ;  /* 0x0008000005077812 */ /* 0x000fe200078efcff */
[----:B------:R-:W-:-:S07]  /*1060*/  IMAD.MOV.U32 R6, RZ, RZ, R4 ;  /* 0x000000ffff067224 */ /* 0x000fce00078e0004 */
.L_x_55:
[----:B------:R-:W-:Y:S05]  /*1070*/  BSYNC.RECONVERGENT B2 ;  /* 0x0000000000027941 */ /* 0x000fea0003800200 */
.L_x_53:
[----:B------:R-:W-:Y:S01]  /*1080*/  HFMA2 R3, -RZ, RZ, 0, 0 ;  /* 0x00000000ff037431 */ /* 0x000fe200000001ff */
[----:B------:R-:W-:Y:S02]  /*1090*/  MOV R4, R6 ;  /* 0x0000000600047202 */ /* 0x000fe40000000f00 */
[----:B------:R-:W-:Y:S01]  /*10a0*/  MOV R5, R7 ;  /* 0x0000000700057202 */ /* 0x000fe20000000f00 */
[----:B------:R-:W-:Y:S06]  /*10b0*/  RET.REL.NODEC R2 `(_Z6rowSumPiS_S_S_PdS0_S_S0_) ;  /* 0xffffffec02d07950 */ /* 0x000fec0003c3ffff */
.L_x_57:
        /* <DEDUP_REMOVED lines=12> */
.L_x_59:


//--------------------- .nv.shared._Z10errorCheckPiS_PdS0_S_S0_ --------------------------
	.section	.nv.shared._Z10errorCheckPiS_PdS0_S_S0_,"aw",@nobits
	.sectionflags	@""
	.align	8
.nv.shared._Z10errorCheckPiS_PdS0_S_S0_:
	.zero		9216


//--------------------- .nv.shared.reserved.0     --------------------------
	.section	.nv.shared.reserved.0,"aw",@nobits
	.weak		__nv_reservedSMEM_offset_0_alias
	.size		__nv_reservedSMEM_offset_0_alias, 0, 64
	.other		__nv_reservedSMEM_offset_0_alias,@"STO_CUDA_RESERVED_SHARED STV_DEFAULT"
__nv_reservedSMEM_offset_0_alias:
	.zero		0
	.zero		64


//--------------------- .nv.constant0._Z10errorCheckPiS_PdS0_S_S0_ --------------------------
	.section	.nv.constant0._Z10errorCheckPiS_PdS0_S_S0_,"a",@progbits
	.sectionflags	@""
	.align	4
.nv.constant0._Z10errorCheckPiS_PdS0_S_S0_:
	.zero		944


//--------------------- .nv.constant0._Z6colSumPiS_PdS0_S_ --------------------------
	.section	.nv.constant0._Z6colSumPiS_PdS0_S_,"a",@progbits
	.sectionflags	@""
	.align	4
.nv.constant0._Z6colSumPiS_PdS0_S_:
	.zero		936


//--------------------- .nv.constant0._Z6rowSumPiS_S_S_PdS0_S_S0_ --------------------------
	.section	.nv.constant0._Z6rowSumPiS_S_S_PdS0_S_S0_,"a",@progbits
	.sectionflags	@""
	.align	4
.nv.constant0._Z6rowSumPiS_S_S_PdS0_S_S0_:
	.zero		960


//--------------------- SYMBOLS --------------------------

	.type		.nv.reservedSmem.offset0,@object
	.size		.nv.reservedSmem.offset0,0x4
	.type		.nv.reservedSmem.cap,@object
	.size		.nv.reservedSmem.cap,0x4
